	.target	sm_100a

	.elftype	@"ET_EXEC"


//--------------------- .note.nv.tkinfo           --------------------------
	.section	.note.nv.tkinfo,"",@"SHT_NOTE"
	.sectionflags	@"SHF_NOTE_NV_TKINFO"
	.tkinfo
        /*0018*/ 	.word	0x00000002
        /*0030*/ 	.string	""
        /*0030*/ 	.string	"ptxas"
        /*0030*/ 	.string	"Cuda compilation tools, release 13.0, V13.0.88"
        /*0030*/ 	.string	"Build cuda_13.0.r13.0/compiler.36424714_0"
        /*0030*/ 	.string	"-arch sm_100a -m 64 "



//--------------------- .note.nv.cuinfo           --------------------------
	.section	.note.nv.cuinfo,"",@"SHT_NOTE"
	.sectionflags	@"SHF_NOTE_NV_CUINFO"
        /*0018*/ 	.short	0x0002
        /*001a*/ 	.short	0x0064
        /*001c*/ 	.short	0x0082
	.zero		2


//--------------------- .nv.info                  --------------------------
	.section	.nv.info,"",@"SHT_CUDA_INFO"
	.align	4


	//----- nvinfo : EIATTR_REGCOUNT
	.align		4
        /*0000*/ 	.byte	0x04, 0x2f
        /*0002*/ 	.short	(.L_19 - .L_18)
	.align		4
.L_18:
        /*0004*/ 	.word	index@(_ZN7cutlass13device_kernelINS_4gemm6kernel13GemmUniversalIN4cute5tupleIJiiiiEEENS1_10collective13CollectiveMmaINS1_35MainloopSm100TmaUmmaWarpSpecializedILi3ELi2ELi4ENS5_IJNS4_1CILi1EEESB_SB_EEEEENS5_IJNSA_ILi128EEENSA_ILi64EEENSA_ILi32EEEEEENS_10tfloat32_tENS5_IJlSB_lEEESI_SJ_NS4_8TiledMMAINS4_8MMA_AtomIJNS4_17SM100_MMA_TF32_SSISI_SI_fLi128ELi64ELNS4_4UMMA5MajorE0ELSO_0ELNSN_7ScaleInE0ELSP_0EEEEEENS4_6LayoutISC_NS5_IJNSA_ILi0EEEST_ST_EEEEENS5_IJNS4_10UnderscoreESW_SW_EEEEENS4_13SM90_TMA_LOADENS4_14ComposedLayoutINS4_7SwizzleILi3ELi4ELi3EEENS4_18smem_ptr_flag_bitsILi32EEENSS_INS5_IJNSA_ILi8EEESG_EEENS5_IJSG_SB_EEEEEEEvNS4_8identityESZ_S19_vS1A_EENS_8epilogue10collective18CollectiveEpilogueINS1C_23Sm100TmaWarpSpecializedILi4ELi2ELi16ELb1ELb0EEEJSH_NS5_IJNSS_ISE_SB_EENSS_INSA_ILi16EEESB_EEEEESI_SJ_SI_SJ_NS1C_6fusion15FusionCallbacksIS1G_NS1L_17LinearCombinationISI_fSI_fLNS_15FloatRoundStyleE2EEESH_S1K_JEEENS4_5SM1004TMEM4LOAD26SM100_TMEM_LOAD_32dp32b16xESZ_NS10_INS11_ILi2ELi4ELi3EEES14_NSS_INS5_IJS15_S1I_EEENS5_IJS1I_SB_EEEEEEENS4_39AutoVectorizingCopyWithAssumedAlignmentILi128EEENS4_14SM90_TMA_STOREES1Z_S21_S21_EEEvvEEEEvNT_6ParamsE)
        /*0008*/ 	.word	0x00000060


	//----- nvinfo : EIATTR_FRAME_SIZE
	.align		4
.L_19:
        /*000c*/ 	.byte	0x04, 0x11
        /*000e*/ 	.short	(.L_21 - .L_20)
	.align		4
.L_20:
        /*0010*/ 	.word	index@($__internal_2_$__cuda_sm10x_tcgen05_guardrail_trap_unallocated_columns_being_dealloced)
        /*0014*/ 	.word	0x00000000


	//----- nvinfo : EIATTR_FRAME_SIZE
	.align		4
.L_21:
        /*0018*/ 	.byte	0x04, 0x11
        /*001a*/ 	.short	(.L_23 - .L_22)
	.align		4
.L_22:
        /*001c*/ 	.word	index@($__internal_1_$__cuda_sm10x_tcgen05_guardrail_trap_phase_invalid_during_alloc)
        /*0020*/ 	.word	0x00000000


	//----- nvinfo : EIATTR_FRAME_SIZE
	.align		4
.L_23:
        /*0024*/ 	.byte	0x04, 0x11
        /*0026*/ 	.short	(.L_25 - .L_24)
	.align		4
.L_24:
        /*0028*/ 	.word	index@($__internal_0_$__cuda_sm10x_tcgen05_guardrail_trap_col_being_dealloced_not_returned_by_alloc)
        /*002c*/ 	.word	0x00000000


	//----- nvinfo : EIATTR_FRAME_SIZE
	.align		4
.L_25:
        /*0030*/ 	.byte	0x04, 0x11
        /*0032*/ 	.short	(.L_27 - .L_26)
	.align		4
.L_26:
        /*0034*/ 	.word	index@(_ZN7cutlass13device_kernelINS_4gemm6kernel13GemmUniversalIN4cute5tupleIJiiiiEEENS1_10collective13CollectiveMmaINS1_35MainloopSm100TmaUmmaWarpSpecializedILi3ELi2ELi4ENS5_IJNS4_1CILi1EEESB_SB_EEEEENS5_IJNSA_ILi128EEENSA_ILi64EEENSA_ILi32EEEEEENS_10tfloat32_tENS5_IJlSB_lEEESI_SJ_NS4_8TiledMMAINS4_8MMA_AtomIJNS4_17SM100_MMA_TF32_SSISI_SI_fLi128ELi64ELNS4_4UMMA5MajorE0ELSO_0ELNSN_7ScaleInE0ELSP_0EEEEEENS4_6LayoutISC_NS5_IJNSA_ILi0EEEST_ST_EEEEENS5_IJNS4_10UnderscoreESW_SW_EEEEENS4_13SM90_TMA_LOADENS4_14ComposedLayoutINS4_7SwizzleILi3ELi4ELi3EEENS4_18smem_ptr_flag_bitsILi32EEENSS_INS5_IJNSA_ILi8EEESG_EEENS5_IJSG_SB_EEEEEEEvNS4_8identityESZ_S19_vS1A_EENS_8epilogue10collective18CollectiveEpilogueINS1C_23Sm100TmaWarpSpecializedILi4ELi2ELi16ELb1ELb0EEEJSH_NS5_IJNSS_ISE_SB_EENSS_INSA_ILi16EEESB_EEEEESI_SJ_SI_SJ_NS1C_6fusion15FusionCallbacksIS1G_NS1L_17LinearCombinationISI_fSI_fLNS_15FloatRoundStyleE2EEESH_S1K_JEEENS4_5SM1004TMEM4LOAD26SM100_TMEM_LOAD_32dp32b16xESZ_NS10_INS11_ILi2ELi4ELi3EEES14_NSS_INS5_IJS15_S1I_EEENS5_IJS1I_SB_EEEEEEENS4_39AutoVectorizingCopyWithAssumedAlignmentILi128EEENS4_14SM90_TMA_STOREES1Z_S21_S21_EEEvvEEEEvNT_6ParamsE)
        /*0038*/ 	.word	0x00000000


	//----- nvinfo : EIATTR_MIN_STACK_SIZE
	.align		4
.L_27:
        /*003c*/ 	.byte	0x04, 0x12
        /*003e*/ 	.short	(.L_29 - .L_28)
	.align		4
.L_28:
        /*0040*/ 	.word	index@(_ZN7cutlass13device_kernelINS_4gemm6kernel13GemmUniversalIN4cute5tupleIJiiiiEEENS1_10collective13CollectiveMmaINS1_35MainloopSm100TmaUmmaWarpSpecializedILi3ELi2ELi4ENS5_IJNS4_1CILi1EEESB_SB_EEEEENS5_IJNSA_ILi128EEENSA_ILi64EEENSA_ILi32EEEEEENS_10tfloat32_tENS5_IJlSB_lEEESI_SJ_NS4_8TiledMMAINS4_8MMA_AtomIJNS4_17SM100_MMA_TF32_SSISI_SI_fLi128ELi64ELNS4_4UMMA5MajorE0ELSO_0ELNSN_7ScaleInE0ELSP_0EEEEEENS4_6LayoutISC_NS5_IJNSA_ILi0EEEST_ST_EEEEENS5_IJNS4_10UnderscoreESW_SW_EEEEENS4_13SM90_TMA_LOADENS4_14ComposedLayoutINS4_7SwizzleILi3ELi4ELi3EEENS4_18smem_ptr_flag_bitsILi32EEENSS_INS5_IJNSA_ILi8EEESG_EEENS5_IJSG_SB_EEEEEEEvNS4_8identityESZ_S19_vS1A_EENS_8epilogue10collective18CollectiveEpilogueINS1C_23Sm100TmaWarpSpecializedILi4ELi2ELi16ELb1ELb0EEEJSH_NS5_IJNSS_ISE_SB_EENSS_INSA_ILi16EEESB_EEEEESI_SJ_SI_SJ_NS1C_6fusion15FusionCallbacksIS1G_NS1L_17LinearCombinationISI_fSI_fLNS_15FloatRoundStyleE2EEESH_S1K_JEEENS4_5SM1004TMEM4LOAD26SM100_TMEM_LOAD_32dp32b16xESZ_NS10_INS11_ILi2ELi4ELi3EEES14_NSS_INS5_IJS15_S1I_EEENS5_IJS1I_SB_EEEEEEENS4_39AutoVectorizingCopyWithAssumedAlignmentILi128EEENS4_14SM90_TMA_STOREES1Z_S21_S21_EEEvvEEEEvNT_6ParamsE)
        /*0044*/ 	.word	0x00000000
.L_29:


//--------------------- .nv.compat                --------------------------
	.section	.nv.compat,"",@"SHT_CUDA_COMPAT_INFO"
	.align	4
        /*0000*/ 	.byte	0x02, 0x09, 0x01, 0x00, 0x02, 0x02, 0x02, 0x00, 0x02, 0x05, 0x05, 0x00, 0x03, 0x07, 0x01, 0x01
        /*0010*/ 	.byte	0x02, 0x03, 0x01, 0x00, 0x02, 0x06, 0x01, 0x00, 0x04, 0x0b, 0x08, 0x00, 0x09, 0x00, 0x00, 0x00
        /*0020*/ 	.byte	0x00, 0x00, 0x00, 0x00


//--------------------- .nv.info._ZN7cutlass13device_kernelINS_4gemm6kernel13GemmUniversalIN4cute5tupleIJiiiiEEENS1_10collective13CollectiveMmaINS1_35MainloopSm100TmaUmmaWarpSpecializedILi3ELi2ELi4ENS5_IJNS4_1CILi1EEESB_SB_EEEEENS5_IJNSA_ILi128EEENSA_ILi64EEENSA_ILi32EEEEEENS_10tfloat32_tENS5_IJlSB_lEEESI_SJ_NS4_8TiledMMAINS4_8MMA_AtomIJNS4_17SM100_MMA_TF32_SSISI_SI_fLi128ELi64ELNS4_4UMMA5MajorE0ELSO_0ELNSN_7ScaleInE0ELSP_0EEEEEENS4_6LayoutISC_NS5_IJNSA_ILi0EEEST_ST_EEEEENS5_IJNS4_10UnderscoreESW_SW_EEEEENS4_13SM90_TMA_LOADENS4_14ComposedLayoutINS4_7SwizzleILi3ELi4ELi3EEENS4_18smem_ptr_flag_bitsILi32EEENSS_INS5_IJNSA_ILi8EEESG_EEENS5_IJSG_SB_EEEEEEEvNS4_8identityESZ_S19_vS1A_EENS_8epilogue10collective18CollectiveEpilogueINS1C_23Sm100TmaWarpSpecializedILi4ELi2ELi16ELb1ELb0EEEJSH_NS5_IJNSS_ISE_SB_EENSS_INSA_ILi16EEESB_EEEEESI_SJ_SI_SJ_NS1C_6fusion15FusionCallbacksIS1G_NS1L_17LinearCombinationISI_fSI_fLNS_15FloatRoundStyleE2EEESH_S1K_JEEENS4_5SM1004TMEM4LOAD26SM100_TMEM_LOAD_32dp32b16xESZ_NS10_INS11_ILi2ELi4ELi3EEES14_NSS_INS5_IJS15_S1I_EEENS5_IJS1I_SB_EEEEEEENS4_39AutoVectorizingCopyWithAssumedAlignmentILi128EEENS4_14SM90_TMA_STOREES1Z_S21_S21_EEEvvEEEEvNT_6ParamsE --------------------------
	.section	.nv.info._ZN7cutlass13device_kernelINS_4gemm6kernel13GemmUniversalIN4cute5tupleIJiiiiEEENS1_10collective13CollectiveMmaINS1_35MainloopSm100TmaUmmaWarpSpecializedILi3ELi2ELi4ENS5_IJNS4_1CILi1EEESB_SB_EEEEENS5_IJNSA_ILi128EEENSA_ILi64EEENSA_ILi32EEEEEENS_10tfloat32_tENS5_IJlSB_lEEESI_SJ_NS4_8TiledMMAINS4_8MMA_AtomIJNS4_17SM100_MMA_TF32_SSISI_SI_fLi128ELi64ELNS4_4UMMA5MajorE0ELSO_0ELNSN_7ScaleInE0ELSP_0EEEEEENS4_6LayoutISC_NS5_IJNSA_ILi0EEEST_ST_EEEEENS5_IJNS4_10UnderscoreESW_SW_EEEEENS4_13SM90_TMA_LOADENS4_14ComposedLayoutINS4_7SwizzleILi3ELi4ELi3EEENS4_18smem_ptr_flag_bitsILi32EEENSS_INS5_IJNSA_ILi8EEESG_EEENS5_IJSG_SB_EEEEEEEvNS4_8identityESZ_S19_vS1A_EENS_8epilogue10collective18CollectiveEpilogueINS1C_23Sm100TmaWarpSpecializedILi4ELi2ELi16ELb1ELb0EEEJSH_NS5_IJNSS_ISE_SB_EENSS_INSA_ILi16EEESB_EEEEESI_SJ_SI_SJ_NS1C_6fusion15FusionCallbacksIS1G_NS1L_17LinearCombinationISI_fSI_fLNS_15FloatRoundStyleE2EEESH_S1K_JEEENS4_5SM1004TMEM4LOAD26SM100_TMEM_LOAD_32dp32b16xESZ_NS10_INS11_ILi2ELi4ELi3EEES14_NSS_INS5_IJS15_S1I_EEENS5_IJS1I_SB_EEEEEEENS4_39AutoVectorizingCopyWithAssumedAlignmentILi128EEENS4_14SM90_TMA_STOREES1Z_S21_S21_EEEvvEEEEvNT_6ParamsE,"",@"SHT_CUDA_INFO"
	.sectionflags	@""
	.align	4


	//----- nvinfo : EIATTR_CUDA_API_VERSION
	.align		4
        /*0000*/ 	.byte	0x04, 0x37
        /*0002*/ 	.short	(.L_31 - .L_30)
.L_30:
        /*0004*/ 	.word	0x00000082


	//----- nvinfo : EIATTR_KPARAM_INFO
	.align		4
.L_31:
        /*0008*/ 	.byte	0x04, 0x17
        /*000a*/ 	.short	(.L_33 - .L_32)
.L_32:
        /*000c*/ 	.word	0x00000000
        /*0010*/ 	.short	0x0000
        /*0012*/ 	.short	0x0000
        /*0014*/ 	.byte	0x00, 0xf0, 0x01, 0x20


	//----- nvinfo : EIATTR_AT_ENTRY_FRAGMENTS
	.align		4
.L_33:
        /*0018*/ 	.byte	0x04, 0x4f
        /*001a*/ 	.short	(.L_35 - .L_34)


	//   ....[0]....
.L_34:
        /*001c*/ 	.word	0x00000006


	//----- nvinfo : EIATTR_RESERVED_SMEM_USED
	.align		4
.L_35:
        /*0020*/ 	.byte	0x01, 0x41
	.zero		2


	//----- nvinfo : EIATTR_SPARSE_MMA_MASK
	.align		4
        /*0024*/ 	.byte	0x03, 0x50
        /*0026*/ 	.short	0x0000


	//----- nvinfo : EIATTR_TCGEN05_1CTA_USED
	.align		4
        /*0028*/ 	.byte	0x01, 0x51
	.zero		2


	//----- nvinfo : EIATTR_MAXREG_COUNT
	.align		4
        /*002c*/ 	.byte	0x03, 0x1b
        /*002e*/ 	.short	0x00ff


	//----- nvinfo : EIATTR_NUM_BARRIERS
	.align		4
        /*0030*/ 	.byte	0x02, 0x4c
        /*0032*/ 	.byte	0x07
	.zero		1


	//----- nvinfo : EIATTR_EXTERNS
	.align		4
        /*0034*/ 	.byte	0x04, 0x0f
        /*0036*/ 	.short	(.L_37 - .L_36)


	//   ....[0]....
	.align		4
.L_36:
        /*0038*/ 	.word	index@(__assertfail)


	//----- nvinfo : EIATTR_MERCURY_ISA_VERSION
	.align		4
.L_37:
        /*003c*/ 	.byte	0x03, 0x5f
        /*003e*/ 	.short	0x0101


	//----- nvinfo : EIATTR_INT_WARP_WIDE_INSTR_OFFSETS
	.align		4
        /*0040*/ 	.byte	0x04, 0x31
        /*0042*/ 	.short	(.L_39 - .L_38)


	//   ....[0]....
.L_38:
        /*0044*/ 	.word	0x00001dd0


	//   ....[1]....
        /*0048*/ 	.word	0x00003790


	//   ....[2]....
        /*004c*/ 	.word	0x000037b0


	//   ....[3]....
        /*0050*/ 	.word	0x000037e0


	//   ....[4]....
        /*0054*/ 	.word	0x00004120


	//   ....[5]....
        /*0058*/ 	.word	0x00004190


	//   ....[6]....
        /*005c*/ 	.word	0x00004270


	//   ....[7]....
        /*0060*/ 	.word	0x000042f0


	//   ....[8]....
        /*0064*/ 	.word	0x00004400


	//   ....[9]....
        /*0068*/ 	.word	0x00004490


	//   ....[10]....
        /*006c*/ 	.word	0x00004670


	//   ....[11]....
        /*0070*/ 	.word	0x000047d0


	//----- nvinfo : EIATTR_COOP_GROUP_MASK_REGIDS
	.align		4
.L_39:
        /*0074*/ 	.byte	0x04, 0x29
        /*0076*/ 	.short	(.L_41 - .L_40)


	//   ....[0]....
.L_40:
        /*0078*/ 	.word	0xffffffff


	//   ....[1]....
        /*007c*/ 	.word	0xffffffff


	//   ....[2]....
        /*0080*/ 	.word	0xffffffff


	//   ....[3]....
        /*0084*/ 	.word	0xffffffff


	//   ....[4]....
        /*0088*/ 	.word	0xffffffff


	//   ....[5]....
        /*008c*/ 	.word	0xffffffff


	//   ....[6]....
        /*0090*/ 	.word	0xffffffff


	//   ....[7]....
        /*0094*/ 	.word	0xffffffff


	//   ....[8]....
        /*0098*/ 	.word	0xffffffff


	//   ....[9]....
        /*009c*/ 	.word	0xffffffff


	//   ....[10]....
        /*00a0*/ 	.word	0xffffffff


	//   ....[11]....
        /*00a4*/ 	.word	0xffffffff


	//   ....[12]....
        /*00a8*/ 	.word	0xffffffff


	//----- nvinfo : EIATTR_COOP_GROUP_INSTR_OFFSETS
	.align		4
.L_41:
        /*00ac*/ 	.byte	0x04, 0x28
        /*00ae*/ 	.short	(.L_43 - .L_42)


	//   ....[0]....
.L_42:
        /*00b0*/ 	.word	0x00000090


	//   ....[1]....
        /*00b4*/ 	.word	0x000004d0


	//   ....[2]....
        /*00b8*/ 	.word	0x00000620


	//   ....[3]....
        /*00bc*/ 	.word	0x000007c0


	//   ....[4]....
        /*00c0*/ 	.word	0x000008c0


	//   ....[5]....
        /*00c4*/ 	.word	0x00000a30


	//   ....[6]....
        /*00c8*/ 	.word	0x00000bd0


	//   ....[7]....
        /*00cc*/ 	.word	0x00001cb0


	//   ....[8]....
        /*00d0*/ 	.word	0x00002a00


	//   ....[9]....
        /*00d4*/ 	.word	0x00002c10


	//   ....[10]....
        /*00d8*/ 	.word	0x00002c40


	//   ....[11]....
        /*00dc*/ 	.word	0x00003670


	//   ....[12]....
        /*00e0*/ 	.word	0x000038a0


	//----- nvinfo : EIATTR_VRC_CTA_INIT_COUNT
	.align		4
.L_43:
        /*00e4*/ 	.byte	0x02, 0x4a
        /*00e6*/ 	.byte	0x80
	.zero		1


	//----- nvinfo : EIATTR_SYSCALL_OFFSETS
	.align		4
        /*00e8*/ 	.byte	0x04, 0x46
        /*00ea*/ 	.short	(.L_45 - .L_44)


	//   ....[0]....
.L_44:
        /*00ec*/ 	.word	0x00005250


	//   ....[1]....
        /*00f0*/ 	.word	0x00005340


	//   ....[2]....
        /*00f4*/ 	.word	0x00005ab0


	//   ....[3]....
        /*00f8*/ 	.word	0x00006430


	//   ....[4]....
        /*00fc*/ 	.word	0x00006d80


	//   ....[5]....
        /*0100*/ 	.word	0x000076d0


	//----- nvinfo : EIATTR_MBARRIER_INSTR_OFFSETS
	.align		4
.L_45:
        /*0104*/ 	.byte	0x04, 0x39
        /*0106*/ 	.short	(.L_47 - .L_46)


	//   ....[0]....
.L_46:
        /*0108*/ 	.word	0x000005b0
        /*010c*/ 	.word	0x000000ff
        /*0110*/ 	.word	0x00000000
        /*0114*/ 	.short	0x0100
        /*0116*/ 	.byte	0x05
	.zero		1


	//   ....[1]....
        /*0118*/ 	.word	0x000005c0
        /*011c*/ 	.word	0x000000ff
        /*0120*/ 	.word	0x00000018
        /*0124*/ 	.short	0x0100
        /*0126*/ 	.byte	0x05
	.zero		1


	//   ....[2]....
        /*0128*/ 	.word	0x000005d0
        /*012c*/ 	.word	0x000000ff
        /*0130*/ 	.word	0x00000008
        /*0134*/ 	.short	0x0100
        /*0136*/ 	.byte	0x05
	.zero		1


	//   ....[3]....
        /*0138*/ 	.word	0x000005e0
        /*013c*/ 	.word	0x000000ff
        /*0140*/ 	.word	0x00000020
        /*0144*/ 	.short	0x0100
        /*0146*/ 	.byte	0x05
	.zero		1


	//   ....[4]....
        /*0148*/ 	.word	0x000005f0
        /*014c*/ 	.word	0x000000ff
        /*0150*/ 	.word	0x00000010
        /*0154*/ 	.short	0x0100
        /*0156*/ 	.byte	0x05
	.zero		1


	//   ....[5]....
        /*0158*/ 	.word	0x00000600
        /*015c*/ 	.word	0x000000ff
        /*0160*/ 	.word	0x00000028
        /*0164*/ 	.short	0x0100
        /*0166*/ 	.byte	0x05
	.zero		1


	//   ....[6]....
        /*0168*/ 	.word	0x00000730
        /*016c*/ 	.word	0x000000ff
        /*0170*/ 	.word	0x00000030
        /*0174*/ 	.short	0x0100
        /*0176*/ 	.byte	0x07
	.zero		1


	//   ....[7]....
        /*0178*/ 	.word	0x00000740
        /*017c*/ 	.word	0x000000ff
        /*0180*/ 	.word	0x00000050
        /*0184*/ 	.short	0x0100
        /*0186*/ 	.byte	0x07
	.zero		1


	//   ....[8]....
        /*0188*/ 	.word	0x00000750
        /*018c*/ 	.word	0x000000ff
        /*0190*/ 	.word	0x00000038
        /*0194*/ 	.short	0x0100
        /*0196*/ 	.byte	0x07
	.zero		1


	//   ....[9]....
        /*0198*/ 	.word	0x00000760
        /*019c*/ 	.word	0x000000ff
        /*01a0*/ 	.word	0x00000058
        /*01a4*/ 	.short	0x0100
        /*01a6*/ 	.byte	0x07
	.zero		1


	//   ....[10]....
        /*01a8*/ 	.word	0x00000770
        /*01ac*/ 	.word	0x000000ff
        /*01b0*/ 	.word	0x00000040
        /*01b4*/ 	.short	0x0100
        /*01b6*/ 	.byte	0x07
	.zero		1


	//   ....[11]....
        /*01b8*/ 	.word	0x00000780
        /*01bc*/ 	.word	0x000000ff
        /*01c0*/ 	.word	0x00000060
        /*01c4*/ 	.short	0x0100
        /*01c6*/ 	.byte	0x07
	.zero		1


	//   ....[12]....
        /*01c8*/ 	.word	0x00000790
        /*01cc*/ 	.word	0x000000ff
        /*01d0*/ 	.word	0x00000048
        /*01d4*/ 	.short	0x0100
        /*01d6*/ 	.byte	0x07
	.zero		1


	//   ....[13]....
        /*01d8*/ 	.word	0x000007a0
        /*01dc*/ 	.word	0x000000ff
        /*01e0*/ 	.word	0x00000068
        /*01e4*/ 	.short	0x0100
        /*01e6*/ 	.byte	0x07
	.zero		1


	//   ....[14]....
        /*01e8*/ 	.word	0x00000890
        /*01ec*/ 	.word	0x000000ff
        /*01f0*/ 	.word	0x00000070
        /*01f4*/ 	.short	0x0100
        /*01f6*/ 	.byte	0x05
	.zero		1


	//   ....[15]....
        /*01f8*/ 	.word	0x000008a0
        /*01fc*/ 	.word	0x000000ff
        /*0200*/ 	.word	0x00000078
        /*0204*/ 	.short	0x0100
        /*0206*/ 	.byte	0x05
	.zero		1


	//   ....[16]....
        /*0208*/ 	.word	0x000009e0
        /*020c*/ 	.word	0x000000ff
        /*0210*/ 	.word	0x00000080
        /*0214*/ 	.short	0x0100
        /*0216*/ 	.byte	0x05
	.zero		1


	//   ....[17]....
        /*0218*/ 	.word	0x000009f0
        /*021c*/ 	.word	0x000000ff
        /*0220*/ 	.word	0x00000090
        /*0224*/ 	.short	0x0100
        /*0226*/ 	.byte	0x05
	.zero		1


	//   ....[18]....
        /*0228*/ 	.word	0x00000a00
        /*022c*/ 	.word	0x000000ff
        /*0230*/ 	.word	0x00000088
        /*0234*/ 	.short	0x0100
        /*0236*/ 	.byte	0x05
	.zero		1


	//   ....[19]....
        /*0238*/ 	.word	0x00000a10
        /*023c*/ 	.word	0x000000ff
        /*0240*/ 	.word	0x00000098
        /*0244*/ 	.short	0x0100
        /*0246*/ 	.byte	0x05
	.zero		1


	//   ....[20]....
        /*0248*/ 	.word	0x00000b40
        /*024c*/ 	.word	0x000000ff
        /*0250*/ 	.word	0x000000a0
        /*0254*/ 	.short	0x0100
        /*0256*/ 	.byte	0x07
	.zero		1


	//   ....[21]....
        /*0258*/ 	.word	0x00000b50
        /*025c*/ 	.word	0x000000ff
        /*0260*/ 	.word	0x000000c0
        /*0264*/ 	.short	0x0100
        /*0266*/ 	.byte	0x07
	.zero		1


	//   ....[22]....
        /*0268*/ 	.word	0x00000b60
        /*026c*/ 	.word	0x000000ff
        /*0270*/ 	.word	0x000000a8
        /*0274*/ 	.short	0x0100
        /*0276*/ 	.byte	0x07
	.zero		1


	//   ....[23]....
        /*0278*/ 	.word	0x00000b70
        /*027c*/ 	.word	0x000000ff
        /*0280*/ 	.word	0x000000c8
        /*0284*/ 	.short	0x0100
        /*0286*/ 	.byte	0x07
	.zero		1


	//   ....[24]....
        /*0288*/ 	.word	0x00000b80
        /*028c*/ 	.word	0x000000ff
        /*0290*/ 	.word	0x000000b0
        /*0294*/ 	.short	0x0100
        /*0296*/ 	.byte	0x07
	.zero		1


	//   ....[25]....
        /*0298*/ 	.word	0x00000b90
        /*029c*/ 	.word	0x000000ff
        /*02a0*/ 	.word	0x000000d0
        /*02a4*/ 	.short	0x0100
        /*02a6*/ 	.byte	0x07
	.zero		1


	//   ....[26]....
        /*02a8*/ 	.word	0x00000ba0
        /*02ac*/ 	.word	0x000000ff
        /*02b0*/ 	.word	0x000000b8
        /*02b4*/ 	.short	0x0100
        /*02b6*/ 	.byte	0x07
	.zero		1


	//   ....[27]....
        /*02b8*/ 	.word	0x00000bb0
        /*02bc*/ 	.word	0x000000ff
        /*02c0*/ 	.word	0x000000d8
        /*02c4*/ 	.short	0x0100
        /*02c6*/ 	.byte	0x07
	.zero		1


	//   ....[28]....
        /*02c8*/ 	.word	0x00000ca0
        /*02cc*/ 	.word	0x000000ff
        /*02d0*/ 	.word	0x000000e0
        /*02d4*/ 	.short	0x0100
        /*02d6*/ 	.byte	0x05
	.zero		1


	//   ....[29]....
        /*02d8*/ 	.word	0x00000cb0
        /*02dc*/ 	.word	0x000000ff
        /*02e0*/ 	.word	0x000000f0
        /*02e4*/ 	.short	0x0100
        /*02e6*/ 	.byte	0x05
	.zero		1


	//   ....[30]....
        /*02e8*/ 	.word	0x00000cc0
        /*02ec*/ 	.word	0x000000ff
        /*02f0*/ 	.word	0x000000e8
        /*02f4*/ 	.short	0x0100
        /*02f6*/ 	.byte	0x05
	.zero		1


	//   ....[31]....
        /*02f8*/ 	.word	0x00000cd0
        /*02fc*/ 	.word	0x000000ff
        /*0300*/ 	.word	0x000000f8
        /*0304*/ 	.short	0x0100
        /*0306*/ 	.byte	0x05
	.zero		1


	//   ....[32]....
        /*0308*/ 	.word	0x000015b0
        /*030c*/ 	.word	0x00000003
        /*0310*/ 	.word	0x000000f0
        /*0314*/ 	.short	0x010a
        /*0316*/ 	.byte	0xff
	.zero		1


	//   ....[33]....
        /*0318*/ 	.word	0x000015e0
        /*031c*/ 	.word	0x00000003
        /*0320*/ 	.word	0x000000e0
        /*0324*/ 	.short	0x0101
        /*0326*/ 	.byte	0xff
	.zero		1


	//   ....[34]....
        /*0328*/ 	.word	0x000016b0
        /*032c*/ 	.word	0x000000ff
        /*0330*/ 	.word	0x00000018
        /*0334*/ 	.short	0x010a
        /*0336*/ 	.byte	0x08
	.zero		1


	//   ....[35]....
        /*0338*/ 	.word	0x00001750
        /*033c*/ 	.word	0x000000ff
        /*0340*/ 	.word	0x00000018
        /*0344*/ 	.short	0x010a
        /*0346*/ 	.byte	0x21
	.zero		1


	//   ....[36]....
        /*0348*/ 	.word	0x000018a0
        /*034c*/ 	.word	0x000000ff
        /*0350*/ 	.word	0x00000018
        /*0354*/ 	.short	0x010a
        /*0356*/ 	.byte	0x08
	.zero		1


	//   ....[37]....
        /*0358*/ 	.word	0x000019b0
        /*035c*/ 	.word	0x000000ff
        /*0360*/ 	.word	0x00000078
        /*0364*/ 	.short	0x0101
        /*0366*/ 	.byte	0x04
	.zero		1


	//   ....[38]....
        /*0368*/ 	.word	0x000019d0
        /*036c*/ 	.word	0x000000ff
        /*0370*/ 	.word	0x00000018
        /*0374*/ 	.short	0x010a
        /*0376*/ 	.byte	0x08
	.zero		1


	//   ....[39]....
        /*0378*/ 	.word	0x00001a50
        /*037c*/ 	.word	0x000000ff
        /*0380*/ 	.word	0x00000018
        /*0384*/ 	.short	0x010a
        /*0386*/ 	.byte	0x11
	.zero		1


	//   ....[40]....
        /*0388*/ 	.word	0x00001ba0
        /*038c*/ 	.word	0x000000ff
        /*0390*/ 	.word	0x00000018
        /*0394*/ 	.short	0x010a
        /*0396*/ 	.byte	0x08
	.zero		1


	//   ....[41]....
        /*0398*/ 	.word	0x00001ce0
        /*039c*/ 	.word	0x00000002
        /*03a0*/ 	.word	0x00000080
        /*03a4*/ 	.short	0x010a
        /*03a6*/ 	.byte	0xff
	.zero		1


	//   ....[42]....
        /*03a8*/ 	.word	0x00001da0
        /*03ac*/ 	.word	0x00000002
        /*03b0*/ 	.word	0x00000000
        /*03b4*/ 	.short	0x0101
        /*03b6*/ 	.byte	0xff
	.zero		1


	//   ....[43]....
        /*03b8*/ 	.word	0x00002300
        /*03bc*/ 	.word	0x000000ff
        /*03c0*/ 	.word	0x00000000
        /*03c4*/ 	.short	0x010a
        /*03c6*/ 	.byte	0x05
	.zero		1


	//   ....[44]....
        /*03c8*/ 	.word	0x00002390
        /*03cc*/ 	.word	0x000000ff
        /*03d0*/ 	.word	0x00000000
        /*03d4*/ 	.short	0x010a
        /*03d6*/ 	.byte	0x05
	.zero		1


	//   ....[45]....
        /*03d8*/ 	.word	0x00002430
        /*03dc*/ 	.word	0x00000000
        /*03e0*/ 	.word	0x00000000
        /*03e4*/ 	.short	0x010a
        /*03e6*/ 	.byte	0xff
	.zero		1


	//   ....[46]....
        /*03e8*/ 	.word	0x00002550
        /*03ec*/ 	.word	0x00000000
        /*03f0*/ 	.word	0x000000e0
        /*03f4*/ 	.short	0x010a
        /*03f6*/ 	.byte	0xff
	.zero		1


	//   ....[47]....
        /*03f8*/ 	.word	0x000025b0
        /*03fc*/ 	.word	0x00000004
        /*0400*/ 	.word	0x00000000
        /*0404*/ 	.short	0x0101
        /*0406*/ 	.byte	0xff
	.zero		1


	//   ....[48]....
        /*0408*/ 	.word	0x000025d0
        /*040c*/ 	.word	0x000000ff
        /*0410*/ 	.word	0x00000090
        /*0414*/ 	.short	0x010a
        /*0416*/ 	.byte	0x05
	.zero		1


	//   ....[49]....
        /*0418*/ 	.word	0x000026f0
        /*041c*/ 	.word	0x00000000
        /*0420*/ 	.word	0x00000080
        /*0424*/ 	.short	0x010a
        /*0426*/ 	.byte	0xff
	.zero		1


	//   ....[50]....
        /*0428*/ 	.word	0x00002800
        /*042c*/ 	.word	0x00000000
        /*0430*/ 	.word	0x00000000
        /*0434*/ 	.short	0x0101
        /*0436*/ 	.byte	0xff
	.zero		1


	//   ....[51]....
        /*0438*/ 	.word	0x00002890
        /*043c*/ 	.word	0x000000ff
        /*0440*/ 	.word	0x00000090
        /*0444*/ 	.short	0x0106
        /*0446*/ 	.byte	0x05
	.zero		1


	//   ....[52]....
        /*0448*/ 	.word	0x000028b0
        /*044c*/ 	.word	0x000000ff
        /*0450*/ 	.word	0x00000090
        /*0454*/ 	.short	0x010a
        /*0456*/ 	.byte	0x05
	.zero		1


	//   ....[53]....
        /*0458*/ 	.word	0x00002940
        /*045c*/ 	.word	0x000000ff
        /*0460*/ 	.word	0x00000090
        /*0464*/ 	.short	0x0106
        /*0466*/ 	.byte	0x04
	.zero		1


	//   ....[54]....
        /*0468*/ 	.word	0x00002980
        /*046c*/ 	.word	0x00000000
        /*0470*/ 	.word	0x00000090
        /*0474*/ 	.short	0x010a
        /*0476*/ 	.byte	0xff
	.zero		1


	//   ....[55]....
        /*0478*/ 	.word	0x00002ec0
        /*047c*/ 	.word	0x00000000
        /*0480*/ 	.word	0x00000080
        /*0484*/ 	.short	0x010a
        /*0486*/ 	.byte	0xff
	.zero		1


	//   ....[56]....
        /*0488*/ 	.word	0x00002fd0
        /*048c*/ 	.word	0x00000003
        /*0490*/ 	.word	0x00000000
        /*0494*/ 	.short	0x0101
        /*0496*/ 	.byte	0xff
	.zero		1


	//   ....[57]....
        /*0498*/ 	.word	0x00002fe0
        /*049c*/ 	.word	0x000000ff
        /*04a0*/ 	.word	0x00000000
        /*04a4*/ 	.short	0x010a
        /*04a6*/ 	.byte	0x06
	.zero		1


	//   ....[58]....
        /*04a8*/ 	.word	0x00003000
        /*04ac*/ 	.word	0x000000ff
        /*04b0*/ 	.word	0x000000c0
        /*04b4*/ 	.short	0x010a
        /*04b6*/ 	.byte	0x07
	.zero		1


	//   ....[59]....
        /*04b8*/ 	.word	0x000030d0
        /*04bc*/ 	.word	0x000000ff
        /*04c0*/ 	.word	0x00000000
        /*04c4*/ 	.short	0x010a
        /*04c6*/ 	.byte	0x06
	.zero		1


	//   ....[60]....
        /*04c8*/ 	.word	0x00003200
        /*04cc*/ 	.word	0x000000ff
        /*04d0*/ 	.word	0x00000000
        /*04d4*/ 	.short	0x010a
        /*04d6*/ 	.byte	0x1a
	.zero		1


	//   ....[61]....
        /*04d8*/ 	.word	0x000034a0
        /*04dc*/ 	.word	0x000000ff
        /*04e0*/ 	.word	0x00000000
        /*04e4*/ 	.short	0x010a
        /*04e6*/ 	.byte	0x06
	.zero		1


	//   ....[62]....
        /*04e8*/ 	.word	0x00003530
        /*04ec*/ 	.word	0x000000ff
        /*04f0*/ 	.word	0x00000000
        /*04f4*/ 	.short	0x010a
        /*04f6*/ 	.byte	0x06
	.zero		1


	//   ....[63]....
        /*04f8*/ 	.word	0x000035c0
        /*04fc*/ 	.word	0x000000ff
        /*0500*/ 	.word	0x00000000
        /*0504*/ 	.short	0x010a
        /*0506*/ 	.byte	0x06
	.zero		1


	//   ....[64]....
        /*0508*/ 	.word	0x00003650
        /*050c*/ 	.word	0x000000ff
        /*0510*/ 	.word	0x00000000
        /*0514*/ 	.short	0x010a
        /*0516*/ 	.byte	0x07
	.zero		1


	//   ....[65]....
        /*0518*/ 	.word	0x00003ad0
        /*051c*/ 	.word	0x00000000
        /*0520*/ 	.word	0x00000080
        /*0524*/ 	.short	0x010a
        /*0526*/ 	.byte	0xff
	.zero		1


	//   ....[66]....
        /*0528*/ 	.word	0x00003b90
        /*052c*/ 	.word	0x00000000
        /*0530*/ 	.word	0x00000000
        /*0534*/ 	.short	0x0101
        /*0536*/ 	.byte	0xff
	.zero		1


	//   ....[67]....
        /*0538*/ 	.word	0x00003eb0
        /*053c*/ 	.word	0x000000ff
        /*0540*/ 	.word	0x00000078
        /*0544*/ 	.short	0x010a
        /*0546*/ 	.byte	0x07
	.zero		1


	//   ....[68]....
        /*0548*/ 	.word	0x000040a0
        /*054c*/ 	.word	0x000000ff
        /*0550*/ 	.word	0x00000050
        /*0554*/ 	.short	0x010a
        /*0556*/ 	.byte	0x07
	.zero		1


	//   ....[69]....
        /*0558*/ 	.word	0x00004210
        /*055c*/ 	.word	0x000000ff
        /*0560*/ 	.word	0x00000030
        /*0564*/ 	.short	0x010b
        /*0566*/ 	.byte	0x07
	.zero		1


	//   ....[70]....
        /*0568*/ 	.word	0x00004220
        /*056c*/ 	.word	0x000000ff
        /*0570*/ 	.word	0x00000000
        /*0574*/ 	.short	0x0101
        /*0576*/ 	.byte	0x08
	.zero		1


	//   ....[71]....
        /*0578*/ 	.word	0x00004240
        /*057c*/ 	.word	0x000000ff
        /*0580*/ 	.word	0x00000058
        /*0584*/ 	.short	0x010a
        /*0586*/ 	.byte	0x07
	.zero		1


	//   ....[72]....
        /*0588*/ 	.word	0x000043a0
        /*058c*/ 	.word	0x000000ff
        /*0590*/ 	.word	0x00000038
        /*0594*/ 	.short	0x010b
        /*0596*/ 	.byte	0x07
	.zero		1


	//   ....[73]....
        /*0598*/ 	.word	0x000043b0
        /*059c*/ 	.word	0x000000ff
        /*05a0*/ 	.word	0x00000000
        /*05a4*/ 	.short	0x0101
        /*05a6*/ 	.byte	0x08
	.zero		1


	//   ....[74]....
        /*05a8*/ 	.word	0x000043c0
        /*05ac*/ 	.word	0x000000ff
        /*05b0*/ 	.word	0x00000060
        /*05b4*/ 	.short	0x010a
        /*05b6*/ 	.byte	0x07
	.zero		1


	//   ....[75]....
        /*05b8*/ 	.word	0x00004560
        /*05bc*/ 	.word	0x000000ff
        /*05c0*/ 	.word	0x00000040
        /*05c4*/ 	.short	0x010b
        /*05c6*/ 	.byte	0x07
	.zero		1


	//   ....[76]....
        /*05c8*/ 	.word	0x000045d0
        /*05cc*/ 	.word	0x000000ff
        /*05d0*/ 	.word	0x00000000
        /*05d4*/ 	.short	0x0101
        /*05d6*/ 	.byte	0x08
	.zero		1


	//   ....[77]....
        /*05d8*/ 	.word	0x00004600
        /*05dc*/ 	.word	0x000000ff
        /*05e0*/ 	.word	0x00000068
        /*05e4*/ 	.short	0x010a
        /*05e6*/ 	.byte	0x07
	.zero		1


	//   ....[78]....
        /*05e8*/ 	.word	0x00004810
        /*05ec*/ 	.word	0x000000ff
        /*05f0*/ 	.word	0x00000048
        /*05f4*/ 	.short	0x010b
        /*05f6*/ 	.byte	0x07
	.zero		1


	//   ....[79]....
        /*05f8*/ 	.word	0x00004830
        /*05fc*/ 	.word	0x000000ff
        /*0600*/ 	.word	0x00000000
        /*0604*/ 	.short	0x0101
        /*0606*/ 	.byte	0x0d
	.zero		1


	//   ....[80]....
        /*0608*/ 	.word	0x00004860
        /*060c*/ 	.word	0x000000ff
        /*0610*/ 	.word	0x00000050
        /*0614*/ 	.short	0x010a
        /*0616*/ 	.byte	0x07
	.zero		1


	//   ....[81]....
        /*0618*/ 	.word	0x00004880
        /*061c*/ 	.word	0x000000ff
        /*0620*/ 	.word	0x00000058
        /*0624*/ 	.short	0x010a
        /*0626*/ 	.byte	0x07
	.zero		1


	//   ....[82]....
        /*0628*/ 	.word	0x000048a0
        /*062c*/ 	.word	0x000000ff
        /*0630*/ 	.word	0x00000060
        /*0634*/ 	.short	0x010a
        /*0636*/ 	.byte	0x07
	.zero		1


	//   ....[83]....
        /*0638*/ 	.word	0x000048e0
        /*063c*/ 	.word	0x00000000
        /*0640*/ 	.word	0x00000068
        /*0644*/ 	.short	0x010a
        /*0646*/ 	.byte	0xff
	.zero		1


	//   ....[84]....
        /*0648*/ 	.word	0x00004c10
        /*064c*/ 	.word	0x00000000
        /*0650*/ 	.word	0x00000080
        /*0654*/ 	.short	0x010a
        /*0656*/ 	.byte	0xff
	.zero		1


	//   ....[85]....
        /*0658*/ 	.word	0x00004d20
        /*065c*/ 	.word	0x00000000
        /*0660*/ 	.word	0x00000000
        /*0664*/ 	.short	0x0101
        /*0666*/ 	.byte	0xff
	.zero		1


	//   ....[86]....
        /*0668*/ 	.word	0x00005770
        /*066c*/ 	.word	0x000000ff
        /*0670*/ 	.word	0x00000030
        /*0674*/ 	.short	0x010a
        /*0676*/ 	.byte	0x30
	.zero		1


	//   ....[87]....
        /*0678*/ 	.word	0x000057b0
        /*067c*/ 	.word	0x00000058
        /*0680*/ 	.word	0x000000a0
        /*0684*/ 	.short	0x010a
        /*0686*/ 	.byte	0xff
	.zero		1


	//   ....[88]....
        /*0688*/ 	.word	0x000058a0
        /*068c*/ 	.word	0x000000ff
        /*0690*/ 	.word	0x00000030
        /*0694*/ 	.short	0x010a
        /*0696*/ 	.byte	0x30
	.zero		1


	//   ....[89]....
        /*0698*/ 	.word	0x00005990
        /*069c*/ 	.word	0x00000058
        /*06a0*/ 	.word	0x000000a0
        /*06a4*/ 	.short	0x010a
        /*06a6*/ 	.byte	0xff
	.zero		1


	//   ....[90]....
        /*06a8*/ 	.word	0x00006160
        /*06ac*/ 	.word	0x00000000
        /*06b0*/ 	.word	0x00000000
        /*06b4*/ 	.short	0x0101
        /*06b6*/ 	.byte	0xff
	.zero		1


	//   ....[91]....
        /*06b8*/ 	.word	0x00006170
        /*06bc*/ 	.word	0x00000003
        /*06c0*/ 	.word	0x00000030
        /*06c4*/ 	.short	0x010a
        /*06c6*/ 	.byte	0xff
	.zero		1


	//   ....[92]....
        /*06c8*/ 	.word	0x00006250
        /*06cc*/ 	.word	0x00000003
        /*06d0*/ 	.word	0x00000030
        /*06d4*/ 	.short	0x010a
        /*06d6*/ 	.byte	0xff
	.zero		1


	//   ....[93]....
        /*06d8*/ 	.word	0x00006ab0
        /*06dc*/ 	.word	0x0000005b
        /*06e0*/ 	.word	0x00000000
        /*06e4*/ 	.short	0x0101
        /*06e6*/ 	.byte	0xff
	.zero		1


	//   ....[94]....
        /*06e8*/ 	.word	0x00006ad0
        /*06ec*/ 	.word	0x0000005c
        /*06f0*/ 	.word	0x00000030
        /*06f4*/ 	.short	0x010a
        /*06f6*/ 	.byte	0xff
	.zero		1


	//   ....[95]....
        /*06f8*/ 	.word	0x00006ba0
        /*06fc*/ 	.word	0x0000005c
        /*0700*/ 	.word	0x00000030
        /*0704*/ 	.short	0x010a
        /*0706*/ 	.byte	0xff
	.zero		1


	//   ....[96]....
        /*0708*/ 	.word	0x00007400
        /*070c*/ 	.word	0x0000005b
        /*0710*/ 	.word	0x00000000
        /*0714*/ 	.short	0x0101
        /*0716*/ 	.byte	0xff
	.zero		1


	//   ....[97]....
        /*0718*/ 	.word	0x00007420
        /*071c*/ 	.word	0x0000005c
        /*0720*/ 	.word	0x00000030
        /*0724*/ 	.short	0x010a
        /*0726*/ 	.byte	0xff
	.zero		1


	//   ....[98]....
        /*0728*/ 	.word	0x000074f0
        /*072c*/ 	.word	0x0000005c
        /*0730*/ 	.word	0x00000030
        /*0734*/ 	.short	0x010a
        /*0736*/ 	.byte	0xff
	.zero		1


	//   ....[99]....
        /*0738*/ 	.word	0x00007830
        /*073c*/ 	.word	0x000000ff
        /*0740*/ 	.word	0x00000000
        /*0744*/ 	.short	0x0101
        /*0746*/ 	.byte	0x05
	.zero		1


	//   ....[100]....
        /*0748*/ 	.word	0x00007db0
        /*074c*/ 	.word	0x00000002
        /*0750*/ 	.word	0x00000000
        /*0754*/ 	.short	0x0101
        /*0756*/ 	.byte	0xff
	.zero		1


	//   ....[101]....
        /*0758*/ 	.word	0x00008020
        /*075c*/ 	.word	0x000000ff
        /*0760*/ 	.word	0x00000000
        /*0764*/ 	.short	0x0101
        /*0766*/ 	.byte	0x04
	.zero		1


	//   ....[102]....
        /*0768*/ 	.word	0x00008040
        /*076c*/ 	.word	0x00000003
        /*0770*/ 	.word	0x000000f0
        /*0774*/ 	.short	0x010a
        /*0776*/ 	.byte	0xff
	.zero		1


	//   ....[103]....
        /*0778*/ 	.word	0x000080a0
        /*077c*/ 	.word	0x00000002
        /*0780*/ 	.word	0x00000018
        /*0784*/ 	.short	0x010a
        /*0786*/ 	.byte	0xff
	.zero		1


	//   ....[104]....
        /*0788*/ 	.word	0x00008100
        /*078c*/ 	.word	0x00000002
        /*0790*/ 	.word	0x00000018
        /*0794*/ 	.short	0x010a
        /*0796*/ 	.byte	0xff
	.zero		1


	//   ....[105]....
        /*0798*/ 	.word	0x00008150
        /*079c*/ 	.word	0x00000002
        /*07a0*/ 	.word	0x00000080
        /*07a4*/ 	.short	0x010a
        /*07a6*/ 	.byte	0xff
	.zero		1


	//   ....[106]....
        /*07a8*/ 	.word	0x000081b0
        /*07ac*/ 	.word	0x00000000
        /*07b0*/ 	.word	0x00000000
        /*07b4*/ 	.short	0x010a
        /*07b6*/ 	.byte	0xff
	.zero		1


	//   ....[107]....
        /*07b8*/ 	.word	0x00008210
        /*07bc*/ 	.word	0x00000000
        /*07c0*/ 	.word	0x00000000
        /*07c4*/ 	.short	0x010a
        /*07c6*/ 	.byte	0xff
	.zero		1


	//   ....[108]....
        /*07c8*/ 	.word	0x00008260
        /*07cc*/ 	.word	0x00000000
        /*07d0*/ 	.word	0x000000e0
        /*07d4*/ 	.short	0x010a
        /*07d6*/ 	.byte	0xff
	.zero		1


	//   ....[109]....
        /*07d8*/ 	.word	0x000082c0
        /*07dc*/ 	.word	0x00000000
        /*07e0*/ 	.word	0x00000090
        /*07e4*/ 	.short	0x010a
        /*07e6*/ 	.byte	0xff
	.zero		1


	//   ....[110]....
        /*07e8*/ 	.word	0x00008310
        /*07ec*/ 	.word	0x00000000
        /*07f0*/ 	.word	0x00000080
        /*07f4*/ 	.short	0x010a
        /*07f6*/ 	.byte	0xff
	.zero		1


	//   ....[111]....
        /*07f8*/ 	.word	0x00008370
        /*07fc*/ 	.word	0x00000000
        /*0800*/ 	.word	0x00000090
        /*0804*/ 	.short	0x010a
        /*0806*/ 	.byte	0xff
	.zero		1


	//   ....[112]....
        /*0808*/ 	.word	0x000083c0
        /*080c*/ 	.word	0x00000000
        /*0810*/ 	.word	0x00000080
        /*0814*/ 	.short	0x010a
        /*0816*/ 	.byte	0xff
	.zero		1


	//   ....[113]....
        /*0818*/ 	.word	0x00008420
        /*081c*/ 	.word	0x00000003
        /*0820*/ 	.word	0x000000c0
        /*0824*/ 	.short	0x010a
        /*0826*/ 	.byte	0xff
	.zero		1


	//   ....[114]....
        /*0828*/ 	.word	0x00008480
        /*082c*/ 	.word	0x00000000
        /*0830*/ 	.word	0x00000000
        /*0834*/ 	.short	0x010a
        /*0836*/ 	.byte	0xff
	.zero		1


	//   ....[115]....
        /*0838*/ 	.word	0x000084e0
        /*083c*/ 	.word	0x00000000
        /*0840*/ 	.word	0x00000000
        /*0844*/ 	.short	0x010a
        /*0846*/ 	.byte	0xff
	.zero		1


	//   ....[116]....
        /*0848*/ 	.word	0x00008540
        /*084c*/ 	.word	0x00000000
        /*0850*/ 	.word	0x00000000
        /*0854*/ 	.short	0x010a
        /*0856*/ 	.byte	0xff
	.zero		1


	//   ....[117]....
        /*0858*/ 	.word	0x000085a0
        /*085c*/ 	.word	0x00000000
        /*0860*/ 	.word	0x00000000
        /*0864*/ 	.short	0x010a
        /*0866*/ 	.byte	0xff
	.zero		1


	//   ....[118]....
        /*0868*/ 	.word	0x00008600
        /*086c*/ 	.word	0x00000000
        /*0870*/ 	.word	0x00000000
        /*0874*/ 	.short	0x010a
        /*0876*/ 	.byte	0xff
	.zero		1


	//   ....[119]....
        /*0878*/ 	.word	0x00008650
        /*087c*/ 	.word	0x00000000
        /*0880*/ 	.word	0x00000080
        /*0884*/ 	.short	0x010a
        /*0886*/ 	.byte	0xff
	.zero		1


	//   ....[120]....
        /*0888*/ 	.word	0x000086b0
        /*088c*/ 	.word	0x00000000
        /*0890*/ 	.word	0x00000078
        /*0894*/ 	.short	0x010a
        /*0896*/ 	.byte	0xff
	.zero		1


	//   ....[121]....
        /*0898*/ 	.word	0x00008710
        /*089c*/ 	.word	0x00000003
        /*08a0*/ 	.word	0x00000050
        /*08a4*/ 	.short	0x010a
        /*08a6*/ 	.byte	0xff
	.zero		1


	//   ....[122]....
        /*08a8*/ 	.word	0x00008770
        /*08ac*/ 	.word	0x00000003
        /*08b0*/ 	.word	0x00000058
        /*08b4*/ 	.short	0x010a
        /*08b6*/ 	.byte	0xff
	.zero		1


	//   ....[123]....
        /*08b8*/ 	.word	0x000087d0
        /*08bc*/ 	.word	0x00000003
        /*08c0*/ 	.word	0x00000060
        /*08c4*/ 	.short	0x010a
        /*08c6*/ 	.byte	0xff
	.zero		1


	//   ....[124]....
        /*08c8*/ 	.word	0x00008830
        /*08cc*/ 	.word	0x00000003
        /*08d0*/ 	.word	0x00000068
        /*08d4*/ 	.short	0x010a
        /*08d6*/ 	.byte	0xff
	.zero		1


	//   ....[125]....
        /*08d8*/ 	.word	0x00008890
        /*08dc*/ 	.word	0x00000000
        /*08e0*/ 	.word	0x00000050
        /*08e4*/ 	.short	0x010a
        /*08e6*/ 	.byte	0xff
	.zero		1


	//   ....[126]....
        /*08e8*/ 	.word	0x000088f0
        /*08ec*/ 	.word	0x00000000
        /*08f0*/ 	.word	0x00000058
        /*08f4*/ 	.short	0x010a
        /*08f6*/ 	.byte	0xff
	.zero		1


	//   ....[127]....
        /*08f8*/ 	.word	0x00008950
        /*08fc*/ 	.word	0x00000000
        /*0900*/ 	.word	0x00000060
        /*0904*/ 	.short	0x010a
        /*0906*/ 	.byte	0xff
	.zero		1


	//   ....[128]....
        /*0908*/ 	.word	0x000089a0
        /*090c*/ 	.word	0x00000000
        /*0910*/ 	.word	0x00000080
        /*0914*/ 	.short	0x010a
        /*0916*/ 	.byte	0xff
	.zero		1


	//   ....[129]....
        /*0918*/ 	.word	0x00008a00
        /*091c*/ 	.word	0x00000000
        /*0920*/ 	.word	0x00000030
        /*0924*/ 	.short	0x010a
        /*0926*/ 	.byte	0xff
	.zero		1


	//   ....[130]....
        /*0928*/ 	.word	0x00008a50
        /*092c*/ 	.word	0x00000058
        /*0930*/ 	.word	0x000000a0
        /*0934*/ 	.short	0x010a
        /*0936*/ 	.byte	0xff
	.zero		1


	//   ....[131]....
        /*0938*/ 	.word	0x00008aa0
        /*093c*/ 	.word	0x00000003
        /*0940*/ 	.word	0x00000030
        /*0944*/ 	.short	0x010a
        /*0946*/ 	.byte	0xff
	.zero		1


	//   ....[132]....
        /*0948*/ 	.word	0x00008af0
        /*094c*/ 	.word	0x0000005c
        /*0950*/ 	.word	0x00000030
        /*0954*/ 	.short	0x010a
        /*0956*/ 	.byte	0xff
	.zero		1


	//   ....[133]....
        /*0958*/ 	.word	0x00008b40
        /*095c*/ 	.word	0x0000005c
        /*0960*/ 	.word	0x00000030
        /*0964*/ 	.short	0x010a
        /*0966*/ 	.byte	0xff
	.zero		1


	//----- nvinfo : EIATTR_NUM_MBARRIERS
	.align		4
.L_47:
        /*0968*/ 	.byte	0x03, 0x38
        /*096a*/ 	.short	0x0020


	//----- nvinfo : EIATTR_EXIT_INSTR_OFFSETS
	.align		4
        /*096c*/ 	.byte	0x04, 0x1c
        /*096e*/ 	.short	(.L_49 - .L_48)


	//   ....[0]....
.L_48:
        /*0970*/ 	.word	0x00002460


	//   ....[1]....
        /*0974*/ 	.word	0x00002950


	//   ....[2]....
        /*0978*/ 	.word	0x000029b0


	//   ....[3]....
        /*097c*/ 	.word	0x000038b0


	//   ....[4]....
        /*0980*/ 	.word	0x00004910


	//   ....[5]....
        /*0984*/ 	.word	0x00004950


	//   ....[6]....
        /*0988*/ 	.word	0x00007f10


	//   ....[7]....
        /*098c*/ 	.word	0x00007f90


	//   ....[8]....
        /*0990*/ 	.word	0x00007fc0


	//   ....[9]....
        /*0994*/ 	.word	0x00008030


	//----- nvinfo : EIATTR_MAX_THREADS
	.align		4
.L_49:
        /*0998*/ 	.byte	0x04, 0x05
        /*099a*/ 	.short	(.L_51 - .L_50)
.L_50:
        /*099c*/ 	.word	0x00000100
        /*09a0*/ 	.word	0x00000001
        /*09a4*/ 	.word	0x00000001


	//----- nvinfo : EIATTR_CRS_STACK_SIZE
	.align		4
.L_51:
        /*09a8*/ 	.byte	0x04, 0x1e
        /*09aa*/ 	.short	(.L_53 - .L_52)
.L_52:
        /*09ac*/ 	.word	0x00000000


	//----- nvinfo : EIATTR_CBANK_PARAM_SIZE
	.align		4
.L_53:
        /*09b0*/ 	.byte	0x03, 0x19
        /*09b2*/ 	.short	0x0800


	//----- nvinfo : EIATTR_PARAM_CBANK
	.align		4
        /*09b4*/ 	.byte	0x04, 0x0a
        /*09b6*/ 	.short	(.L_55 - .L_54)
	.align		4
.L_54:
        /*09b8*/ 	.word	index@(.nv.constant0._ZN7cutlass13device_kernelINS_4gemm6kernel13GemmUniversalIN4cute5tupleIJiiiiEEENS1_10collective13CollectiveMmaINS1_35MainloopSm100TmaUmmaWarpSpecializedILi3ELi2ELi4ENS5_IJNS4_1CILi1EEESB_SB_EEEEENS5_IJNSA_ILi128EEENSA_ILi64EEENSA_ILi32EEEEEENS_10tfloat32_tENS5_IJlSB_lEEESI_SJ_NS4_8TiledMMAINS4_8MMA_AtomIJNS4_17SM100_MMA_TF32_SSISI_SI_fLi128ELi64ELNS4_4UMMA5MajorE0ELSO_0ELNSN_7ScaleInE0ELSP_0EEEEEENS4_6LayoutISC_NS5_IJNSA_ILi0EEEST_ST_EEEEENS5_IJNS4_10UnderscoreESW_SW_EEEEENS4_13SM90_TMA_LOADENS4_14ComposedLayoutINS4_7SwizzleILi3ELi4ELi3EEENS4_18smem_ptr_flag_bitsILi32EEENSS_INS5_IJNSA_ILi8EEESG_EEENS5_IJSG_SB_EEEEEEEvNS4_8identityESZ_S19_vS1A_EENS_8epilogue10collective18CollectiveEpilogueINS1C_23Sm100TmaWarpSpecializedILi4ELi2ELi16ELb1ELb0EEEJSH_NS5_IJNSS_ISE_SB_EENSS_INSA_ILi16EEESB_EEEEESI_SJ_SI_SJ_NS1C_6fusion15FusionCallbacksIS1G_NS1L_17LinearCombinationISI_fSI_fLNS_15FloatRoundStyleE2EEESH_S1K_JEEENS4_5SM1004TMEM4LOAD26SM100_TMEM_LOAD_32dp32b16xESZ_NS10_INS11_ILi2ELi4ELi3EEES14_NSS_INS5_IJS15_S1I_EEENS5_IJS1I_SB_EEEEEEENS4_39AutoVectorizingCopyWithAssumedAlignmentILi128EEENS4_14SM90_TMA_STOREES1Z_S21_S21_EEEvvEEEEvNT_6ParamsE)
        /*09bc*/ 	.short	0x0380
        /*09be*/ 	.short	0x0800


	//----- nvinfo : EIATTR_SW_WAR
	.align		4
.L_55:
        /*09c0*/ 	.byte	0x04, 0x36
        /*09c2*/ 	.short	(.L_57 - .L_56)
.L_56:
        /*09c4*/ 	.word	0x00000008
.L_57:


//--------------------- .nv.callgraph             --------------------------
	.section	.nv.callgraph,"",@"SHT_CUDA_CALLGRAPH"
	.align	4
	.sectionentsize	8
	.align		4
        /*0000*/ 	.word	0x00000000
	.align		4
        /*0004*/ 	.word	0xffffffff
	.align		4
        /*0008*/ 	.word	index@(_ZN7cutlass13device_kernelINS_4gemm6kernel13GemmUniversalIN4cute5tupleIJiiiiEEENS1_10collective13CollectiveMmaINS1_35MainloopSm100TmaUmmaWarpSpecializedILi3ELi2ELi4ENS5_IJNS4_1CILi1EEESB_SB_EEEEENS5_IJNSA_ILi128EEENSA_ILi64EEENSA_ILi32EEEEEENS_10tfloat32_tENS5_IJlSB_lEEESI_SJ_NS4_8TiledMMAINS4_8MMA_AtomIJNS4_17SM100_MMA_TF32_SSISI_SI_fLi128ELi64ELNS4_4UMMA5MajorE0ELSO_0ELNSN_7ScaleInE0ELSP_0EEEEEENS4_6LayoutISC_NS5_IJNSA_ILi0EEEST_ST_EEEEENS5_IJNS4_10UnderscoreESW_SW_EEEEENS4_13SM90_TMA_LOADENS4_14ComposedLayoutINS4_7SwizzleILi3ELi4ELi3EEENS4_18smem_ptr_flag_bitsILi32EEENSS_INS5_IJNSA_ILi8EEESG_EEENS5_IJSG_SB_EEEEEEEvNS4_8identityESZ_S19_vS1A_EENS_8epilogue10collective18CollectiveEpilogueINS1C_23Sm100TmaWarpSpecializedILi4ELi2ELi16ELb1ELb0EEEJSH_NS5_IJNSS_ISE_SB_EENSS_INSA_ILi16EEESB_EEEEESI_SJ_SI_SJ_NS1C_6fusion15FusionCallbacksIS1G_NS1L_17LinearCombinationISI_fSI_fLNS_15FloatRoundStyleE2EEESH_S1K_JEEENS4_5SM1004TMEM4LOAD26SM100_TMEM_LOAD_32dp32b16xESZ_NS10_INS11_ILi2ELi4ELi3EEES14_NSS_INS5_IJS15_S1I_EEENS5_IJS1I_SB_EEEEEEENS4_39AutoVectorizingCopyWithAssumedAlignmentILi128EEENS4_14SM90_TMA_STOREES1Z_S21_S21_EEEvvEEEEvNT_6ParamsE)
	.align		4
        /*000c*/ 	.word	index@(__assertfail)
	.align		4
        /*0010*/ 	.word	0x00000000
	.align		4
        /*0014*/ 	.word	0xfffffffe
	.align		4
        /*0018*/ 	.word	0x00000000
	.align		4
        /*001c*/ 	.word	0xfffffffd
	.align		4
        /*0020*/ 	.word	0x00000000
	.align		4
        /*0024*/ 	.word	0xfffffffc


//--------------------- .nv.constant4             --------------------------
	.section	.nv.constant4,"a",@progbits
	.align	8
	.align		8
.nv.constant4:
        /*0000*/ 	.dword	__assertfail
	.align		8
        /*0008*/ 	.dword	__unnamed_1
	.align		8
        /*0010*/ 	.dword	__unnamed_2
	.align		8
        /*0018*/ 	.dword	_ZN39_INTERNAL_c031966c_4_k_cu_d052666f_96174cuda3std3__45__cpo5beginE
	.align		8
        /*0020*/ 	.dword	_ZN39_INTERNAL_c031966c_4_k_cu_d052666f_96174cuda3std3__45__cpo3endE
	.align		8
        /*0028*/ 	.dword	_ZN39_INTERNAL_c031966c_4_k_cu_d052666f_96174cuda3std3__45__cpo6cbeginE
	.align		8
        /*0030*/ 	.dword	_ZN39_INTERNAL_c031966c_4_k_cu_d052666f_96174cuda3std3__45__cpo4cendE
	.align		8
        /*0038*/ 	.dword	_ZN39_INTERNAL_c031966c_4_k_cu_d052666f_96174cuda3std3__441_GLOBAL__N__c031966c_4_k_cu_d052666f_96176ignoreE
	.align		8
        /*0040*/ 	.dword	_ZN39_INTERNAL_c031966c_4_k_cu_d052666f_96174cuda3std3__419piecewise_constructE
	.align		8
        /*0048*/ 	.dword	_ZN39_INTERNAL_c031966c_4_k_cu_d052666f_96174cuda3std3__48in_placeE
	.align		8
        /*0050*/ 	.dword	_ZN39_INTERNAL_c031966c_4_k_cu_d052666f_96174cuda3std6ranges3__45__cpo4swapE
	.align		8
        /*0058*/ 	.dword	_ZN39_INTERNAL_c031966c_4_k_cu_d052666f_96174cuda3std6ranges3__45__cpo9iter_moveE
	.align		8
        /*0060*/ 	.dword	_ZN39_INTERNAL_c031966c_4_k_cu_d052666f_96174cute7productE
	.align		8
        /*0068*/ 	.dword	_ZN39_INTERNAL_c031966c_4_k_cu_d052666f_96174cute1_E
	.align		8
        /*0070*/ 	.dword	$str$25
	.align		8
        /*0078*/ 	.dword	$str$26
	.align		8
        /*0080*/ 	.dword	$str$27
	.align		8
        /*0088*/ 	.dword	$str$28


//--------------------- .text._ZN7cutlass13device_kernelINS_4gemm6kernel13GemmUniversalIN4cute5tupleIJiiiiEEENS1_10collective13CollectiveMmaINS1_35MainloopSm100TmaUmmaWarpSpecializedILi3ELi2ELi4ENS5_IJNS4_1CILi1EEESB_SB_EEEEENS5_IJNSA_ILi128EEENSA_ILi64EEENSA_ILi32EEEEEENS_10tfloat32_tENS5_IJlSB_lEEESI_SJ_NS4_8TiledMMAINS4_8MMA_AtomIJNS4_17SM100_MMA_TF32_SSISI_SI_fLi128ELi64ELNS4_4UMMA5MajorE0ELSO_0ELNSN_7ScaleInE0ELSP_0EEEEEENS4_6LayoutISC_NS5_IJNSA_ILi0EEEST_ST_EEEEENS5_IJNS4_10UnderscoreESW_SW_EEEEENS4_13SM90_TMA_LOADENS4_14ComposedLayoutINS4_7SwizzleILi3ELi4ELi3EEENS4_18smem_ptr_flag_bitsILi32EEENSS_INS5_IJNSA_ILi8EEESG_EEENS5_IJSG_SB_EEEEEEEvNS4_8identityESZ_S19_vS1A_EENS_8epilogue10collective18CollectiveEpilogueINS1C_23Sm100TmaWarpSpecializedILi4ELi2ELi16ELb1ELb0EEEJSH_NS5_IJNSS_ISE_SB_EENSS_INSA_ILi16EEESB_EEEEESI_SJ_SI_SJ_NS1C_6fusion15FusionCallbacksIS1G_NS1L_17LinearCombinationISI_fSI_fLNS_15FloatRoundStyleE2EEESH_S1K_JEEENS4_5SM1004TMEM4LOAD26SM100_TMEM_LOAD_32dp32b16xESZ_NS10_INS11_ILi2ELi4ELi3EEES14_NSS_INS5_IJS15_S1I_EEENS5_IJS1I_SB_EEEEEEENS4_39AutoVectorizingCopyWithAssumedAlignmentILi128EEENS4_14SM90_TMA_STOREES1Z_S21_S21_EEEvvEEEEvNT_6ParamsE --------------------------
	.section	.text._ZN7cutlass13device_kernelINS_4gemm6kernel13GemmUniversalIN4cute5tupleIJiiiiEEENS1_10collective13CollectiveMmaINS1_35MainloopSm100TmaUmmaWarpSpecializedILi3ELi2ELi4ENS5_IJNS4_1CILi1EEESB_SB_EEEEENS5_IJNSA_ILi128EEENSA_ILi64EEENSA_ILi32EEEEEENS_10tfloat32_tENS5_IJlSB_lEEESI_SJ_NS4_8TiledMMAINS4_8MMA_AtomIJNS4_17SM100_MMA_TF32_SSISI_SI_fLi128ELi64ELNS4_4UMMA5MajorE0ELSO_0ELNSN_7ScaleInE0ELSP_0EEEEEENS4_6LayoutISC_NS5_IJNSA_ILi0EEEST_ST_EEEEENS5_IJNS4_10UnderscoreESW_SW_EEEEENS4_13SM90_TMA_LOADENS4_14ComposedLayoutINS4_7SwizzleILi3ELi4ELi3EEENS4_18smem_ptr_flag_bitsILi32EEENSS_INS5_IJNSA_ILi8EEESG_EEENS5_IJSG_SB_EEEEEEEvNS4_8identityESZ_S19_vS1A_EENS_8epilogue10collective18CollectiveEpilogueINS1C_23Sm100TmaWarpSpecializedILi4ELi2ELi16ELb1ELb0EEEJSH_NS5_IJNSS_ISE_SB_EENSS_INSA_ILi16EEESB_EEEEESI_SJ_SI_SJ_NS1C_6fusion15FusionCallbacksIS1G_NS1L_17LinearCombinationISI_fSI_fLNS_15FloatRoundStyleE2EEESH_S1K_JEEENS4_5SM1004TMEM4LOAD26SM100_TMEM_LOAD_32dp32b16xESZ_NS10_INS11_ILi2ELi4ELi3EEES14_NSS_INS5_IJS15_S1I_EEENS5_IJS1I_SB_EEEEEEENS4_39AutoVectorizingCopyWithAssumedAlignmentILi128EEENS4_14SM90_TMA_STOREES1Z_S21_S21_EEEvvEEEEvNT_6ParamsE,"ax",@progbits
	.align	128
.text._ZN7cutlass13device_kernelINS_4gemm6kernel13GemmUniversalIN4cute5tupleIJiiiiEEENS1_10collective13CollectiveMmaINS1_35MainloopSm100TmaUmmaWarpSpecializedILi3ELi2ELi4ENS5_IJNS4_1CILi1EEESB_SB_EEEEENS5_IJNSA_ILi128EEENSA_ILi64EEENSA_ILi32EEEEEENS_10tfloat32_tENS5_IJlSB_lEEESI_SJ_NS4_8TiledMMAINS4_8MMA_AtomIJNS4_17SM100_MMA_TF32_SSISI_SI_fLi128ELi64ELNS4_4UMMA5MajorE0ELSO_0ELNSN_7ScaleInE0ELSP_0EEEEEENS4_6LayoutISC_NS5_IJNSA_ILi0EEEST_ST_EEEEENS5_IJNS4_10UnderscoreESW_SW_EEEEENS4_13SM90_TMA_LOADENS4_14ComposedLayoutINS4_7SwizzleILi3ELi4ELi3EEENS4_18smem_ptr_flag_bitsILi32EEENSS_INS5_IJNSA_ILi8EEESG_EEENS5_IJSG_SB_EEEEEEEvNS4_8identityESZ_S19_vS1A_EENS_8epilogue10collective18CollectiveEpilogueINS1C_23Sm100TmaWarpSpecializedILi4ELi2ELi16ELb1ELb0EEEJSH_NS5_IJNSS_ISE_SB_EENSS_INSA_ILi16EEESB_EEEEESI_SJ_SI_SJ_NS1C_6fusion15FusionCallbacksIS1G_NS1L_17LinearCombinationISI_fSI_fLNS_15FloatRoundStyleE2EEESH_S1K_JEEENS4_5SM1004TMEM4LOAD26SM100_TMEM_LOAD_32dp32b16xESZ_NS10_INS11_ILi2ELi4ELi3EEES14_NSS_INS5_IJS15_S1I_EEENS5_IJS1I_SB_EEEEEEENS4_39AutoVectorizingCopyWithAssumedAlignmentILi128EEENS4_14SM90_TMA_STOREES1Z_S21_S21_EEEvvEEEEvNT_6ParamsE:
        .type           _ZN7cutlass13device_kernelINS_4gemm6kernel13GemmUniversalIN4cute5tupleIJiiiiEEENS1_10collective13CollectiveMmaINS1_35MainloopSm100TmaUmmaWarpSpecializedILi3ELi2ELi4ENS5_IJNS4_1CILi1EEESB_SB_EEEEENS5_IJNSA_ILi128EEENSA_ILi64EEENSA_ILi32EEEEEENS_10tfloat32_tENS5_IJlSB_lEEESI_SJ_NS4_8TiledMMAINS4_8MMA_AtomIJNS4_17SM100_MMA_TF32_SSISI_SI_fLi128ELi64ELNS4_4UMMA5MajorE0ELSO_0ELNSN_7ScaleInE0ELSP_0EEEEEENS4_6LayoutISC_NS5_IJNSA_ILi0EEEST_ST_EEEEENS5_IJNS4_10UnderscoreESW_SW_EEEEENS4_13SM90_TMA_LOADENS4_14ComposedLayoutINS4_7SwizzleILi3ELi4ELi3EEENS4_18smem_ptr_flag_bitsILi32EEENSS_INS5_IJNSA_ILi8EEESG_EEENS5_IJSG_SB_EEEEEEEvNS4_8identityESZ_S19_vS1A_EENS_8epilogue10collective18CollectiveEpilogueINS1C_23Sm100TmaWarpSpecializedILi4ELi2ELi16ELb1ELb0EEEJSH_NS5_IJNSS_ISE_SB_EENSS_INSA_ILi16EEESB_EEEEESI_SJ_SI_SJ_NS1C_6fusion15FusionCallbacksIS1G_NS1L_17LinearCombinationISI_fSI_fLNS_15FloatRoundStyleE2EEESH_S1K_JEEENS4_5SM1004TMEM4LOAD26SM100_TMEM_LOAD_32dp32b16xESZ_NS10_INS11_ILi2ELi4ELi3EEES14_NSS_INS5_IJS15_S1I_EEENS5_IJS1I_SB_EEEEEEENS4_39AutoVectorizingCopyWithAssumedAlignmentILi128EEENS4_14SM90_TMA_STOREES1Z_S21_S21_EEEvvEEEEvNT_6ParamsE,@function
        .size           _ZN7cutlass13device_kernelINS_4gemm6kernel13GemmUniversalIN4cute5tupleIJiiiiEEENS1_10collective13CollectiveMmaINS1_35MainloopSm100TmaUmmaWarpSpecializedILi3ELi2ELi4ENS5_IJNS4_1CILi1EEESB_SB_EEEEENS5_IJNSA_ILi128EEENSA_ILi64EEENSA_ILi32EEEEEENS_10tfloat32_tENS5_IJlSB_lEEESI_SJ_NS4_8TiledMMAINS4_8MMA_AtomIJNS4_17SM100_MMA_TF32_SSISI_SI_fLi128ELi64ELNS4_4UMMA5MajorE0ELSO_0ELNSN_7ScaleInE0ELSP_0EEEEEENS4_6LayoutISC_NS5_IJNSA_ILi0EEEST_ST_EEEEENS5_IJNS4_10UnderscoreESW_SW_EEEEENS4_13SM90_TMA_LOADENS4_14ComposedLayoutINS4_7SwizzleILi3ELi4ELi3EEENS4_18smem_ptr_flag_bitsILi32EEENSS_INS5_IJNSA_ILi8EEESG_EEENS5_IJSG_SB_EEEEEEEvNS4_8identityESZ_S19_vS1A_EENS_8epilogue10collective18CollectiveEpilogueINS1C_23Sm100TmaWarpSpecializedILi4ELi2ELi16ELb1ELb0EEEJSH_NS5_IJNSS_ISE_SB_EENSS_INSA_ILi16EEESB_EEEEESI_SJ_SI_SJ_NS1C_6fusion15FusionCallbacksIS1G_NS1L_17LinearCombinationISI_fSI_fLNS_15FloatRoundStyleE2EEESH_S1K_JEEENS4_5SM1004TMEM4LOAD26SM100_TMEM_LOAD_32dp32b16xESZ_NS10_INS11_ILi2ELi4ELi3EEES14_NSS_INS5_IJS15_S1I_EEENS5_IJS1I_SB_EEEEEEENS4_39AutoVectorizingCopyWithAssumedAlignmentILi128EEENS4_14SM90_TMA_STOREES1Z_S21_S21_EEEvvEEEEvNT_6ParamsE,(.L_x_173 - _ZN7cutlass13device_kernelINS_4gemm6kernel13GemmUniversalIN4cute5tupleIJiiiiEEENS1_10collective13CollectiveMmaINS1_35MainloopSm100TmaUmmaWarpSpecializedILi3ELi2ELi4ENS5_IJNS4_1CILi1EEESB_SB_EEEEENS5_IJNSA_ILi128EEENSA_ILi64EEENSA_ILi32EEEEEENS_10tfloat32_tENS5_IJlSB_lEEESI_SJ_NS4_8TiledMMAINS4_8MMA_AtomIJNS4_17SM100_MMA_TF32_SSISI_SI_fLi128ELi64ELNS4_4UMMA5MajorE0ELSO_0ELNSN_7ScaleInE0ELSP_0EEEEEENS4_6LayoutISC_NS5_IJNSA_ILi0EEEST_ST_EEEEENS5_IJNS4_10UnderscoreESW_SW_EEEEENS4_13SM90_TMA_LOADENS4_14ComposedLayoutINS4_7SwizzleILi3ELi4ELi3EEENS4_18smem_ptr_flag_bitsILi32EEENSS_INS5_IJNSA_ILi8EEESG_EEENS5_IJSG_SB_EEEEEEEvNS4_8identityESZ_S19_vS1A_EENS_8epilogue10collective18CollectiveEpilogueINS1C_23Sm100TmaWarpSpecializedILi4ELi2ELi16ELb1ELb0EEEJSH_NS5_IJNSS_ISE_SB_EENSS_INSA_ILi16EEESB_EEEEESI_SJ_SI_SJ_NS1C_6fusion15FusionCallbacksIS1G_NS1L_17LinearCombinationISI_fSI_fLNS_15FloatRoundStyleE2EEESH_S1K_JEEENS4_5SM1004TMEM4LOAD26SM100_TMEM_LOAD_32dp32b16xESZ_NS10_INS11_ILi2ELi4ELi3EEES14_NSS_INS5_IJS15_S1I_EEENS5_IJS1I_SB_EEEEEEENS4_39AutoVectorizingCopyWithAssumedAlignmentILi128EEENS4_14SM90_TMA_STOREES1Z_S21_S21_EEEvvEEEEvNT_6ParamsE)
        .other          _ZN7cutlass13device_kernelINS_4gemm6kernel13GemmUniversalIN4cute5tupleIJiiiiEEENS1_10collective13CollectiveMmaINS1_35MainloopSm100TmaUmmaWarpSpecializedILi3ELi2ELi4ENS5_IJNS4_1CILi1EEESB_SB_EEEEENS5_IJNSA_ILi128EEENSA_ILi64EEENSA_ILi32EEEEEENS_10tfloat32_tENS5_IJlSB_lEEESI_SJ_NS4_8TiledMMAINS4_8MMA_AtomIJNS4_17SM100_MMA_TF32_SSISI_SI_fLi128ELi64ELNS4_4UMMA5MajorE0ELSO_0ELNSN_7ScaleInE0ELSP_0EEEEEENS4_6LayoutISC_NS5_IJNSA_ILi0EEEST_ST_EEEEENS5_IJNS4_10UnderscoreESW_SW_EEEEENS4_13SM90_TMA_LOADENS4_14ComposedLayoutINS4_7SwizzleILi3ELi4ELi3EEENS4_18smem_ptr_flag_bitsILi32EEENSS_INS5_IJNSA_ILi8EEESG_EEENS5_IJSG_SB_EEEEEEEvNS4_8identityESZ_S19_vS1A_EENS_8epilogue10collective18CollectiveEpilogueINS1C_23Sm100TmaWarpSpecializedILi4ELi2ELi16ELb1ELb0EEEJSH_NS5_IJNSS_ISE_SB_EENSS_INSA_ILi16EEESB_EEEEESI_SJ_SI_SJ_NS1C_6fusion15FusionCallbacksIS1G_NS1L_17LinearCombinationISI_fSI_fLNS_15FloatRoundStyleE2EEESH_S1K_JEEENS4_5SM1004TMEM4LOAD26SM100_TMEM_LOAD_32dp32b16xESZ_NS10_INS11_ILi2ELi4ELi3EEES14_NSS_INS5_IJS15_S1I_EEENS5_IJS1I_SB_EEEEEEENS4_39AutoVectorizingCopyWithAssumedAlignmentILi128EEENS4_14SM90_TMA_STOREES1Z_S21_S21_EEEvvEEEEvNT_6ParamsE,@"STO_CUDA_ENTRY STV_DEFAULT"
_ZN7cutlass13device_kernelINS_4gemm6kernel13GemmUniversalIN4cute5tupleIJiiiiEEENS1_10collective13CollectiveMmaINS1_35MainloopSm100TmaUmmaWarpSpecializedILi3ELi2ELi4ENS5_IJNS4_1CILi1EEESB_SB_EEEEENS5_IJNSA_ILi128EEENSA_ILi64EEENSA_ILi32EEEEEENS_10tfloat32_tENS5_IJlSB_lEEESI_SJ_NS4_8TiledMMAINS4_8MMA_AtomIJNS4_17SM100_MMA_TF32_SSISI_SI_fLi128ELi64ELNS4_4UMMA5MajorE0ELSO_0ELNSN_7ScaleInE0ELSP_0EEEEEENS4_6LayoutISC_NS5_IJNSA_ILi0EEEST_ST_EEEEENS5_IJNS4_10UnderscoreESW_SW_EEEEENS4_13SM90_TMA_LOADENS4_14ComposedLayoutINS4_7SwizzleILi3ELi4ELi3EEENS4_18smem_ptr_flag_bitsILi32EEENSS_INS5_IJNSA_ILi8EEESG_EEENS5_IJSG_SB_EEEEEEEvNS4_8identityESZ_S19_vS1A_EENS_8epilogue10collective18CollectiveEpilogueINS1C_23Sm100TmaWarpSpecializedILi4ELi2ELi16ELb1ELb0EEEJSH_NS5_IJNSS_ISE_SB_EENSS_INSA_ILi16EEESB_EEEEESI_SJ_SI_SJ_NS1C_6fusion15FusionCallbacksIS1G_NS1L_17LinearCombinationISI_fSI_fLNS_15FloatRoundStyleE2EEESH_S1K_JEEENS4_5SM1004TMEM4LOAD26SM100_TMEM_LOAD_32dp32b16xESZ_NS10_INS11_ILi2ELi4ELi3EEES14_NSS_INS5_IJS15_S1I_EEENS5_IJS1I_SB_EEEEEEENS4_39AutoVectorizingCopyWithAssumedAlignmentILi128EEENS4_14SM90_TMA_STOREES1Z_S21_S21_EEEvvEEEEvNT_6ParamsE:
[----:B------:R-:W1:Y:S01]  /*0000*/  LDC R1, c[0x0][0x37c] ;  /* 0x0000df00ff017b82 */ /* 0x000e620000000800 */
[----:B------:R-:W2:Y:S01]  /*0010*/  S2R R81, SR_TID.X ;  /* 0x0000000000517919 */ /* 0x000ea20000002100 */
[----:B------:R-:W3:Y:S01]  /*0020*/  LDCU.64 UR4, c[0x0][0x890] ;  /* 0x00011200ff0477ac */ /* 0x000ee20008000a00 */
[----:B------:R-:W-:Y:S02]  /*0030*/  PRMT R67, RZ, 0x7610, R67 ;  /* 0x00007610ff437816 */ /* 0x000fe40000000043 */
[----:B------:R-:W-:Y:S01]  /*0040*/  ELECT P5, URZ, PT ;  /* 0x0000000000ff782f */ /* 0x000fe200038a0000 */
[----:B------:R-:W4:Y:S01]  /*0050*/  LDCU.64 UR46, c[0x0][0x358] ;  /* 0x00006b00ff2e77ac */ /* 0x000f220008000a00 */
[----:B---3--:R-:W-:-:S04]  /*0060*/  UISETP.NE.U32.AND UP0, UPT, UR4, URZ, UPT ;  /* 0x000000ff0400728c */ /* 0x008fc8000bf05070 */
[----:B------:R-:W-:Y:S01]  /*0070*/  UISETP.NE.AND.EX UP0, UPT, UR5, URZ, UPT, UP0 ;  /* 0x000000ff0500728c */ /* 0x000fe2000bf05300 */
[----:B--2---:R-:W-:-:S05]  /*0080*/  SHF.R.U32.HI R72, RZ, 0x5, R81 ;  /* 0x00000005ff487819 */ /* 0x004fca0000011651 */
[----:B------:R-:W2:Y:S02]  /*0090*/  SHFL.IDX PT, R0, R72, RZ, 0x1f ;  /* 0x00001fff48007589 */ /* 0x000ea400000e0000 */
[----:B--2---:R-:W-:Y:S01]  /*00a0*/  R2UR UR8, R0 ;  /* 0x00000000000872ca */ /* 0x004fe200000e0000 */
[----:B-1--4-:R-:W-:-:S14]  /*00b0*/  BRA.U UP0, `(.L_x_0) ;  /* 0x00000001002c7547 */ /* 0x012fdc000b800000 */
[----:B------:R-:W1:Y:S02]  /*00c0*/  LDCU.64 UR6, c[0x0][0x888] ;  /* 0x00011100ff0677ac */ /* 0x000e640008000a00 */
[----:B-1----:R-:W-:-:S04]  /*00d0*/  UISETP.NE.U32.AND UP0, UPT, UR6, URZ, UPT ;  /* 0x000000ff0600728c */ /* 0x002fc8000bf05070 */
[----:B------:R-:W-:-:S09]  /*00e0*/  UISETP.NE.AND.EX UP0, UPT, UR7, URZ, UPT, UP0 ;  /* 0x000000ff0700728c */ /* 0x000fd2000bf05300 */
[----:B------:R-:W-:Y:S05]  /*00f0*/  BRA.U !UP0, `(.L_x_1) ;  /* 0x0000000108107547 */ /* 0x000fea000b800000 */
[----:B------:R-:W1:Y:S02]  /*0100*/  LDC.64 R2, c[0x0][0x888] ;  /* 0x00022200ff027b82 */ /* 0x000e640000000a00 */
[----:B-1----:R1:W5:Y:S01]  /*0110*/  LDG.E R35, desc[UR46][R2.64] ;  /* 0x0000002e02237981 */ /* 0x002362000c1e1900 */
[----:B------:R-:W-:Y:S01]  /*0120*/  HFMA2 R67, -RZ, RZ, 0, 5.9604644775390625e-08 ;  /* 0x00000001ff437431 */ /* 0x000fe200000001ff */
[----:B------:R-:W-:Y:S05]  /*0130*/  BRA `(.L_x_0) ;  /* 0x00000000000c7947 */ /* 0x000fea0003800000 */
.L_x_1:
[----:B------:R-:W1:Y:S01]  /*0140*/  LDCU UR6, c[0x0][0x880] ;  /* 0x00011000ff0677ac */ /* 0x000e620008000800 */
[----:B------:R-:W-:Y:S01]  /*0150*/  HFMA2 R67, -RZ, RZ, 0, 5.9604644775390625e-08 ;  /* 0x00000001ff437431 */ /* 0x000fe200000001ff */
[----:B-1----:R-:W-:-:S07]  /*0160*/  MOV R35, UR6 ;  /* 0x0000000600237c02 */ /* 0x002fce0008000f00 */
.L_x_0:
[----:B------:R-:W2:Y:S02]  /*0170*/  LDCU.64 UR6, c[0x0][0x8b0] ;  /* 0x00011600ff0677ac */ /* 0x000ea40008000a00 */
[----:B--2---:R-:W-:-:S04]  /*0180*/  UISETP.NE.U32.AND UP0, UPT, UR6, URZ, UPT ;  /* 0x000000ff0600728c */ /* 0x004fc8000bf05070 */
[----:B------:R-:W-:-:S09]  /*0190*/  UISETP.NE.AND.EX UP0, UPT, UR7, URZ, UPT, UP0 ;  /* 0x000000ff0700728c */ /* 0x000fd2000bf05300 */
[----:B------:R-:W-:Y:S05]  /*01a0*/  BRA.U UP0, `(.L_x_2) ;  /* 0x0000000100247547 */ /* 0x000fea000b800000 */
[----:B------:R-:W2:Y:S02]  /*01b0*/  LDCU.64 UR6, c[0x0][0x8a8] ;  /* 0x00011500ff0677ac */ /* 0x000ea40008000a00 */
[----:B--2---:R-:W-:-:S04]  /*01c0*/  UISETP.NE.U32.AND UP0, UPT, UR6, URZ, UPT ;  /* 0x000000ff0600728c */ /* 0x004fc8000bf05070 */
[----:B------:R-:W-:-:S09]  /*01d0*/  UISETP.NE.AND.EX UP0, UPT, UR7, URZ, UPT, UP0 ;  /* 0x000000ff0700728c */ /* 0x000fd2000bf05300 */
[----:B------:R-:W-:Y:S05]  /*01e0*/  BRA.U !UP0, `(.L_x_3) ;  /* 0x00000001080c7547 */ /* 0x000fea000b800000 */
[----:B------:R-:W2:Y:S02]  /*01f0*/  LDC.64 R32, c[0x0][0x8a8] ;  /* 0x00022a00ff207b82 */ /* 0x000ea40000000a00 */
[----:B--2---:R2:W5:Y:S01]  /*0200*/  LDG.E R32, desc[UR46][R32.64] ;  /* 0x0000002e20207981 */ /* 0x004562000c1e1900 */
[----:B------:R-:W-:Y:S05]  /*0210*/  BRA `(.L_x_2) ;  /* 0x0000000000087947 */ /* 0x000fea0003800000 */
.L_x_3:
[----:B------:R-:W2:Y:S02]  /*0220*/  LDCU UR6, c[0x0][0x8a0] ;  /* 0x00011400ff0677ac */ /* 0x000ea40008000800 */
[----:B--2---:R-:W-:Y:S02]  /*0230*/  MOV R32, UR6 ;  /* 0x0000000600207c02 */ /* 0x004fe40008000f00 */
.L_x_2:
[----:B------:R-:W-:Y:S01]  /*0240*/  IMAD.U32 R0, RZ, RZ, UR8 ;  /* 0x00000008ff007e24 */ /* 0x000fe2000f8e00ff */
[----:B------:R-:W-:Y:S04]  /*0250*/  BSSY.RECONVERGENT B0, `(.L_x_4) ;  /* 0x000000c000007945 */ /* 0x000fe80003800200 */
[C---:B------:R-:W-:Y:S02]  /*0260*/  ISETP.NE.OR P1, PT, R0.reuse, 0x1, !P5 ;  /* 0x000000010000780c */ /* 0x040fe40006f25670 */
[----:B------:R-:W-:-:S11]  /*0270*/  ISETP.NE.OR P0, PT, R0, 0x3, !P5 ;  /* 0x000000030000780c */ /* 0x000fd60006f05670 */
[----:B------:R-:W-:Y:S05]  /*0280*/  @P1 BRA `(.L_x_5) ;  /* 0x0000000000201947 */ /* 0x000fea0003800000 */
[----:B------:R-:W3:Y:S02]  /*0290*/  LDCU.64 UR6, c[0x0][0x348] ;  /* 0x00006900ff0677ac */ /* 0x000ee40008000a00 */
[----:B---3--:R-:W-:Y:S02]  /*02a0*/  UIADD3 UR10, UP1, UPT, UR6, 0x80, URZ ;  /* 0x00000080060a7890 */ /* 0x008fe4000ff3e0ff */
[----:B------:R-:W-:Y:S02]  /*02b0*/  UIADD3 UR6, UP0, UPT, UR6, 0x180, URZ ;  /* 0x0000018006067890 */ /* 0x000fe4000ff1e0ff */
[----:B------:R-:W-:Y:S02]  /*02c0*/  UIADD3.X UR11, UPT, UPT, URZ, UR7, URZ, UP1, !UPT ;  /* 0x00000007ff0b7290 */ /* 0x000fe40008ffe4ff */
[----:B------:R-:W-:-:S07]  /*02d0*/  UIADD3.X UR7, UPT, UPT, URZ, UR7, URZ, UP0, !UPT ;  /* 0x00000007ff077290 */ /* 0x000fce00087fe4ff */
[----:B------:R3:W-:Y:S02]  /*02e0*/  UTMACCTL.PF [UR10] ;  /* 0x000000000a0079b9 */ /* 0x0007e40008040000 */
[----:B------:R3:W-:Y:S02]  /*02f0*/  UTMACCTL.PF [UR6] ;  /* 0x00000000060079b9 */ /* 0x0007e40008040000 */
[----:B---3--:R-:W-:Y:S01]  /*0300*/  NOP ;  /* 0x0000000000007918 */ /* 0x008fe20000000000 */
.L_x_5:
[----:B------:R-:W-:Y:S05]  /*0310*/  BSYNC.RECONVERGENT B0 ;  /* 0x0000000000007941 */ /* 0x000fea0003800200 */
.L_x_4:
[----:B------:R-:W-:Y:S04]  /*0320*/  BSSY.RECONVERGENT B0, `(.L_x_6) ;  /* 0x000000a000007945 */ /* 0x000fe80003800200 */
        /* <DEDUP_REMOVED lines=9> */
.L_x_7:
[----:B------:R-:W-:Y:S05]  /*03c0*/  BSYNC.RECONVERGENT B0 ;  /* 0x0000000000007941 */ /* 0x000fea0003800200 */
.L_x_6:
[----:B------:R-:W3:Y:S01]  /*03d0*/  LDCU.64 UR6, c[0x0][0x888] ;  /* 0x00011100ff0677ac */ /* 0x000ee20008000a00 */
[----:B------:R-:W-:Y:S02]  /*03e0*/  UISETP.EQ.U32.AND UP1, UPT, UR4, URZ, UPT ;  /* 0x000000ff0400728c */ /* 0x000fe4000bf22070 */
[----:B------:R-:W-:Y:S02]  /*03f0*/  UPLOP3.LUT UP2, UPT, UPT, UPT, UPT, 0x80, 0x8 ;  /* 0x000000000008789c */ /* 0x000fe40003f4f070 */
[----:B---3--:R-:W-:-:S04]  /*0400*/  UISETP.NE.U32.AND UP0, UPT, UR6, URZ, UPT ;  /* 0x000000ff0600728c */ /* 0x008fc8000bf05070 */
[----:B------:R-:W-:-:S04]  /*0410*/  UISETP.NE.AND.EX UP0, UPT, UR7, URZ, UPT, UP0 ;  /* 0x000000ff0700728c */ /* 0x000fc8000bf05300 */
[----:B------:R-:W-:-:S04]  /*0420*/  UISETP.EQ.OR.EX UP3, UPT, UR5, URZ, !UP0, UP1 ;  /* 0x000000ff0500728c */ /* 0x000fc8000c762710 */
[----:B------:R-:W-:-:S05]  /*0430*/  UP2UR UR50, UPR, URZ, 0x8 ;  /* 0x00000008ff327883 */ /* 0x000fca0008000000 */
[----:B------:R-:W-:Y:S07]  /*0440*/  BRA.U !UP3, `(.L_x_8) ;  /* 0x000000010b207547 */ /* 0x000fee000b800000 */
[----:B------:R-:W-:Y:S01]  /*0450*/  UISETP.NE.U32.AND UP2, UPT, UR4, URZ, UPT ;  /* 0x000000ff0400728c */ /* 0x000fe2000bf45070 */
[----:B-----5:R-:W-:Y:S01]  /*0460*/  FSETP.NEU.AND P0, PT, R35, RZ, PT ;  /* 0x000000ff2300720b */ /* 0x020fe20003f0d000 */
[----:B------:R-:W-:Y:S02]  /*0470*/  USEL UR4, URZ, 0xffffffff, UP0 ;  /* 0xffffffffff047887 */ /* 0x000fe40008000000 */
[----:B------:R-:W-:-:S10]  /*0480*/  UISETP.NE.AND.EX UP2, UPT, UR5, URZ, UPT, UP2 ;  /* 0x000000ff0500728c */ /* 0x000fd4000bf45320 */
[----:B------:R-:W-:Y:S01]  /*0490*/  VOTEU.ANY UP1, P0 ;  /* 0x0000000000ff7886 */ /* 0x000fe20000020100 */
[----:B------:R-:W-:-:S04]  /*04a0*/  @!UP2 USEL UR4, URZ, 0xffffffff, UP1 ;  /* 0xffffffffff04a887 */ /* 0x000fc80008800000 */
[----:B------:R-:W-:-:S04]  /*04b0*/  ULOP3.LUT UR4, UR4, 0x1, URZ, 0xc0, !UPT ;  /* 0x0000000104047892 */ /* 0x000fc8000f8ec0ff */
[----:B------:R-:W-:-:S11]  /*04c0*/  UISETP.NE.U32.AND UP2, UPT, UR4, 0x1, UPT ;  /* 0x000000010400788c */ /* 0x000fd6000bf45070 */
.L_x_8:
[----:B-1----:R-:W1:Y:S01]  /*04d0*/  SHFL.IDX PT, R2, R72, RZ, 0x1f ;  /* 0x00001fff48027589 */ /* 0x002e6200000e0000 */
[----:B------:R-:W-:-:S04]  /*04e0*/  UISETP.NE.AND UP1, UPT, UR8, 0x2, UPT ;  /* 0x000000020800788c */ /* 0x000fc8000bf25270 */
[----:B------:R-:W-:Y:S01]  /*04f0*/  USEL UR6, URZ, 0x1, UP1 ;  /* 0x00000001ff067887 */ /* 0x000fe20008800000 */
[----:B-1----:R-:W-:-:S13]  /*0500*/  ISETP.NE.AND P0, PT, R2, RZ, PT ;  /* 0x000000ff0200720c */ /* 0x002fda0003f05270 */
[----:B------:R-:W-:Y:S05]  /*0510*/  @P0 BRA `(.L_x_9) ;  /* 0x0000000000400947 */ /* 0x000fea0003800000 */
[----:B------:R-:W1:Y:S01]  /*0520*/  S2UR UR5, SR_CgaCtaId ;  /* 0x00000000000579c3 */ /* 0x000e620000008800 */
[----:B------:R-:W-:Y:S01]  /*0530*/  UMOV UR7, 0x400 ;  /* 0x0000040000077882 */ /* 0x000fe20000000000 */
[----:B------:R-:W-:Y:S01]  /*0540*/  UMOV UR4, 0x1 ;  /* 0x0000000100047882 */ /* 0x000fe20000000000 */
[----:B------:R-:W-:Y:S01]  /*0550*/  ELECT P0, URZ, PT ;  /* 0x0000000000ff782f */ /* 0x000fe20003800000 */
[----:B------:R-:W-:-:S04]  /*0560*/  UIADD3 UR10, UPT, UPT, -UR4, 0x100000, URZ ;  /* 0x00100000040a7890 */ /* 0x000fc8000fffe1ff */
[----:B------:R-:W-:Y:S02]  /*0570*/  USHF.L.U32 UR11, UR10, 0xb, URZ ;  /* 0x0000000b0a0b7899 */ /* 0x000fe400080006ff */
[----:B------:R-:W-:Y:S02]  /*0580*/  USHF.L.U32 UR10, UR10, 0x1, URZ ;  /* 0x000000010a0a7899 */ /* 0x000fe400080006ff */
[----:B-1----:R-:W-:Y:S01]  /*0590*/  ULEA UR5, UR5, UR7, 0x18 ;  /* 0x0000000705057291 */ /* 0x002fe2000f8ec0ff */
[----:B------:R-:W1:Y:S11]  /*05a0*/  FENCE.VIEW.ASYNC.S ;  /* 0x00000000000073c6 */ /* 0x000e760000000000 */
[----:B-1----:R1:W3:Y:S01]  /*05b0*/  SYNCS.EXCH.64 URZ, [UR5], UR10 ;  /* 0x0000000a05ff75b2 */ /* 0x0022e20008000100 */
[----:B------:R1:W4:Y:S01]  /*05c0*/  SYNCS.EXCH.64 URZ, [UR5+0x18], UR10 ;  /* 0x0000180a05ff75b2 */ /* 0x0003220008000100 */
[----:B------:R1:W1:Y:S01]  /*05d0*/  SYNCS.EXCH.64 URZ, [UR5+0x8], UR10 ;  /* 0x0000080a05ff75b2 */ /* 0x0002620008000100 */
[----:B------:R1:W1:Y:S01]  /*05e0*/  SYNCS.EXCH.64 URZ, [UR5+0x20], UR10 ;  /* 0x0000200a05ff75b2 */ /* 0x0002620008000100 */
[----:B------:R1:W1:Y:S01]  /*05f0*/  SYNCS.EXCH.64 URZ, [UR5+0x10], UR10 ;  /* 0x0000100a05ff75b2 */ /* 0x0002620008000100 */
[----:B------:R1:W1:Y:S01]  /*0600*/  SYNCS.EXCH.64 URZ, [UR5+0x28], UR10 ;  /* 0x0000280a05ff75b2 */ /* 0x0002620008000100 */
[----:B------:R-:W-:Y:S01]  /*0610*/  NOP ;  /* 0x0000000000007918 */ /* 0x000fe20000000000 */
.L_x_9:
[----:B------:R-:W2:Y:S01]  /*0620*/  SHFL.IDX PT, R2, R72, RZ, 0x1f ;  /* 0x00001fff48027589 */ /* 0x000ea200000e0000 */
[----:B------:R-:W-:Y:S01]  /*0630*/  NOP ;  /* 0x0000000000007918 */ /* 0x000fe20000000000 */
[----:B--2---:R-:W-:-:S13]  /*0640*/  ISETP.NE.AND P0, PT, R2, 0x1, PT ;  /* 0x000000010200780c */ /* 0x004fda0003f05270 */
[----:B------:R-:W-:Y:S05]  /*0650*/  @P0 BRA `(.L_x_10) ;  /* 0x0000000000580947 */ /* 0x000fea0003800000 */
[----:B------:R-:W2:Y:S01]  /*0660*/  S2UR UR7, SR_CgaCtaId ;  /* 0x00000000000779c3 */ /* 0x000ea20000008800 */
[----:B------:R-:W-:Y:S01]  /*0670*/  UMOV UR9, 0x400 ;  /* 0x0000040000097882 */ /* 0x000fe20000000000 */
[----:B-1----:R-:W-:Y:S01]  /*0680*/  UMOV UR5, 0x20 ;  /* 0x0000002000057882 */ /* 0x002fe20000000000 */
[----:B------:R-:W-:Y:S01]  /*0690*/  UMOV UR4, 0x80 ;  /* 0x0000008000047882 */ /* 0x000fe20000000000 */
[----:B------:R-:W-:-:S04]  /*06a0*/  UIADD3 UR10, UPT, UPT, -UR5, 0x100000, URZ ;  /* 0x00100000050a7890 */ /* 0x000fc8000fffe1ff */
[----:B------:R-:W-:Y:S02]  /*06b0*/  USHF.L.U32 UR11, UR10, 0xb, URZ ;  /* 0x0000000b0a0b7899 */ /* 0x000fe400080006ff */
[----:B------:R-:W-:Y:S02]  /*06c0*/  USHF.L.U32 UR10, UR10, 0x1, URZ ;  /* 0x000000010a0a7899 */ /* 0x000fe400080006ff */
[----:B------:R-:W-:-:S04]  /*06d0*/  UIADD3 UR4, UPT, UPT, -UR4, 0x100000, URZ ;  /* 0x0010000004047890 */ /* 0x000fc8000fffe1ff */
[----:B------:R-:W-:Y:S02]  /*06e0*/  USHF.L.U32 UR5, UR4, 0xb, URZ ;  /* 0x0000000b04057899 */ /* 0x000fe400080006ff */
[----:B------:R-:W-:Y:S01]  /*06f0*/  USHF.L.U32 UR4, UR4, 0x1, URZ ;  /* 0x0000000104047899 */ /* 0x000fe200080006ff */
[----:B------:R-:W-:Y:S01]  /*0700*/  ELECT P0, URZ, PT ;  /* 0x0000000000ff782f */ /* 0x000fe20003800000 */
[----:B--2---:R-:W-:Y:S01]  /*0710*/  ULEA UR7, UR7, UR9, 0x18 ;  /* 0x0000000907077291 */ /* 0x004fe2000f8ec0ff */
[----:B------:R-:W1:Y:S11]  /*0720*/  FENCE.VIEW.ASYNC.S ;  /* 0x00000000000073c6 */ /* 0x000e760000000000 */
[----:B-1----:R2:W1:Y:S01]  /*0730*/  SYNCS.EXCH.64 URZ, [UR7+0x30], UR10 ;  /* 0x0000300a07ff75b2 */ /* 0x0024620008000100 */
[----:B------:R2:W1:Y:S01]  /*0740*/  SYNCS.EXCH.64 URZ, [UR7+0x50], UR4 ;  /* 0x0000500407ff75b2 */ /* 0x0004620008000100 */
[----:B------:R2:W1:Y:S01]  /*0750*/  SYNCS.EXCH.64 URZ, [UR7+0x38], UR10 ;  /* 0x0000380a07ff75b2 */ /* 0x0004620008000100 */
[----:B------:R2:W1:Y:S01]  /*0760*/  SYNCS.EXCH.64 URZ, [UR7+0x58], UR4 ;  /* 0x0000580407ff75b2 */ /* 0x0004620008000100 */
[----:B------:R2:W1:Y:S01]  /*0770*/  SYNCS.EXCH.64 URZ, [UR7+0x40], UR10 ;  /* 0x0000400a07ff75b2 */ /* 0x0004620008000100 */
[----:B------:R2:W1:Y:S01]  /*0780*/  SYNCS.EXCH.64 URZ, [UR7+0x60], UR4 ;  /* 0x0000600407ff75b2 */ /* 0x0004620008000100 */
[----:B------:R2:W1:Y:S01]  /*0790*/  SYNCS.EXCH.64 URZ, [UR7+0x48], UR10 ;  /* 0x0000480a07ff75b2 */ /* 0x0004620008000100 */
[----:B------:R2:W1:Y:S02]  /*07a0*/  SYNCS.EXCH.64 URZ, [UR7+0x68], UR4 ;  /* 0x0000680407ff75b2 */ /* 0x0004640008000100 */
[----:B--2---:R-:W-:Y:S01]  /*07b0*/  NOP ;  /* 0x0000000000007918 */ /* 0x004fe20000000000 */
.L_x_10:
[----:B------:R-:W2:Y:S01]  /*07c0*/  SHFL.IDX PT, R2, R72, RZ, 0x1f ;  /* 0x00001fff48027589 */ /* 0x000ea200000e0000 */
[----:B------:R-:W-:Y:S01]  /*07d0*/  NOP ;  /* 0x0000000000007918 */ /* 0x000fe20000000000 */
[----:B--2---:R-:W-:-:S13]  /*07e0*/  ISETP.NE.AND P0, PT, R2, 0x3, PT ;  /* 0x000000030200780c */ /* 0x004fda0003f05270 */
[----:B------:R-:W-:Y:S05]  /*07f0*/  @P0 BRA `(.L_x_11) ;  /* 0x0000000000300947 */ /* 0x000fea0003800000 */
[----:B-1----:R-:W1:Y:S01]  /*0800*/  S2UR UR5, SR_CgaCtaId ;  /* 0x00000000000579c3 */ /* 0x002e620000008800 */
        /* <DEDUP_REMOVED lines=8> */
[----:B-1----:R2:W1:Y:S01]  /*0890*/  SYNCS.EXCH.64 URZ, [UR5+0x70], UR10 ;  /* 0x0000700a05ff75b2 */ /* 0x0024620008000100 */
[----:B------:R2:W1:Y:S02]  /*08a0*/  SYNCS.EXCH.64 URZ, [UR5+0x78], UR10 ;  /* 0x0000780a05ff75b2 */ /* 0x0004640008000100 */
[----:B--2---:R-:W-:Y:S01]  /*08b0*/  NOP ;  /* 0x0000000000007918 */ /* 0x004fe20000000000 */
.L_x_11:
[----:B------:R-:W2:Y:S01]  /*08c0*/  SHFL.IDX PT, R2, R72, RZ, 0x1f ;  /* 0x00001fff48027589 */ /* 0x000ea200000e0000 */
[----:B------:R-:W-:Y:S01]  /*08d0*/  NOP ;  /* 0x0000000000007918 */ /* 0x000fe20000000000 */
[----:B--2---:R-:W-:-:S13]  /*08e0*/  ISETP.NE.AND P0, PT, R2, 0x4, PT ;  /* 0x000000040200780c */ /* 0x004fda0003f05270 */
[----:B------:R-:W-:Y:S05]  /*08f0*/  @P0 BRA `(.L_x_12) ;  /* 0x00000000004c0947 */ /* 0x000fea0003800000 */
[----:B-1----:R-:W1:Y:S01]  /*0900*/  S2UR UR5, SR_CgaCtaId ;  /* 0x00000000000579c3 */ /* 0x002e620000008800 */
[----:B------:R-:W-:Y:S01]  /*0910*/  UMOV UR9, 0x100 ;  /* 0x0000010000097882 */ /* 0x000fe20000000000 */
[----:B------:R-:W-:Y:S01]  /*0920*/  UMOV UR7, 0x400 ;  /* 0x0000040000077882 */ /* 0x000fe20000000000 */
[----:B------:R-:W-:Y:S01]  /*0930*/  USEL UR9, UR9, 0xe0, UP2 ;  /* 0x000000e009097887 */ /* 0x000fe20009000000 */
[----:B------:R-:W-:Y:S01]  /*0940*/  UMOV UR4, 0x1 ;  /* 0x0000000100047882 */ /* 0x000fe20000000000 */
[----:B------:R-:W-:Y:S01]  /*0950*/  ELECT P0, URZ, PT ;  /* 0x0000000000ff782f */ /* 0x000fe20003800000 */
[----:B------:R-:W-:-:S04]  /*0960*/  UIADD3 UR10, UPT, UPT, -UR4, 0x100000, URZ ;  /* 0x00100000040a7890 */ /* 0x000fc8000fffe1ff */
[----:B------:R-:W-:Y:S02]  /*0970*/  USHF.L.U32 UR11, UR10, 0xb, URZ ;  /* 0x0000000b0a0b7899 */ /* 0x000fe400080006ff */
[----:B------:R-:W-:Y:S02]  /*0980*/  USHF.L.U32 UR10, UR10, 0x1, URZ ;  /* 0x000000010a0a7899 */ /* 0x000fe400080006ff */
[----:B------:R-:W-:-:S04]  /*0990*/  UIADD3 UR12, UPT, UPT, -UR9, 0x100000, URZ ;  /* 0x00100000090c7890 */ /* 0x000fc8000fffe1ff */
[----:B------:R-:W-:Y:S02]  /*09a0*/  USHF.L.U32 UR13, UR12, 0xb, URZ ;  /* 0x0000000b0c0d7899 */ /* 0x000fe400080006ff */
[----:B------:R-:W-:Y:S02]  /*09b0*/  USHF.L.U32 UR12, UR12, 0x1, URZ ;  /* 0x000000010c0c7899 */ /* 0x000fe400080006ff */
[----:B-1----:R-:W-:Y:S01]  /*09c0*/  ULEA UR5, UR5, UR7, 0x18 ;  /* 0x0000000705057291 */ /* 0x002fe2000f8ec0ff */
[----:B------:R-:W1:Y:S11]  /*09d0*/  FENCE.VIEW.ASYNC.S ;  /* 0x00000000000073c6 */ /* 0x000e760000000000 */
[----:B-1----:R2:W1:Y:S01]  /*09e0*/  SYNCS.EXCH.64 URZ, [UR5+0x80], UR10 ;  /* 0x0000800a05ff75b2 */ /* 0x0024620008000100 */
[----:B------:R2:W1:Y:S01]  /*09f0*/  SYNCS.EXCH.64 URZ, [UR5+0x90], UR12 ;  /* 0x0000900c05ff75b2 */ /* 0x0004620008000100 */
[----:B------:R2:W1:Y:S01]  /*0a00*/  SYNCS.EXCH.64 URZ, [UR5+0x88], UR10 ;  /* 0x0000880a05ff75b2 */ /* 0x0004620008000100 */
[----:B------:R2:W1:Y:S02]  /*0a10*/  SYNCS.EXCH.64 URZ, [UR5+0x98], UR12 ;  /* 0x0000980c05ff75b2 */ /* 0x0004640008000100 */
[----:B--2---:R-:W-:Y:S01]  /*0a20*/  NOP ;  /* 0x0000000000007918 */ /* 0x004fe20000000000 */
.L_x_12:
        /* <DEDUP_REMOVED lines=26> */
.L_x_13:
        /* <DEDUP_REMOVED lines=18> */
.L_x_14:
[----:B-1----:R-:W1:Y:S01]  /*0cf0*/  S2UR UR5, SR_CTAID.X ;  /* 0x00000000000579c3 */ /* 0x002e620000002500 */
[----:B------:R-:W-:-:S05]  /*0d00*/  CS2R.32 R68, SR_CgaSize ;  /* 0x0000000000447805 */ /* 0x000fca0000008a00 */
[----:B------:R-:W-:-:S05]  /*0d10*/  IMAD R68, R68, -0xa0, RZ ;  /* 0xffffff6044447824 */ /* 0x000fca00078e02ff */
[----:B------:R-:W-:-:S14]  /*0d20*/  R2UR UR9, R68 ;  /* 0x00000000440972ca */ /* 0x000fdc00000e0000 */
[----:B------:R-:W2:Y:S01]  /*0d30*/  LDCU UR9, c[0x0][UR9+0x2b0] ;  /* 0x00005600090977ac */ /* 0x000ea20008000800 */
[----:B------:R-:W-:Y:S01]  /*0d40*/  NOP ;  /* 0x0000000000007918 */ /* 0x000fe20000000000 */
[----:B------:R-:W-:-:S05]  /*0d50*/  CS2R.32 R68, SR_CgaSize ;  /* 0x0000000000447805 */ /* 0x000fca0000008a00 */
[----:B------:R-:W-:-:S05]  /*0d60*/  IMAD R68, R68, -0xa0, RZ ;  /* 0xffffff6044447824 */ /* 0x000fca00078e02ff */
[----:B------:R-:W-:-:S14]  /*0d70*/  R2UR UR7, R68 ;  /* 0x00000000440772ca */ /* 0x000fdc00000e0000 */
[----:B------:R-:W3:Y:S01]  /*0d80*/  LDCU UR7, c[0x0][UR7+0x2b4] ;  /* 0x00005680070777ac */ /* 0x000ee20008000800 */
[----:B------:R-:W4:Y:S08]  /*0d90*/  S2UR UR4, SR_CTAID.Y ;  /* 0x00000000000479c3 */ /* 0x000f300000002600 */
[----:B------:R-:W3:Y:S01]  /*0da0*/  LDC R9, c[0x0][0xb24] ;  /* 0x0002c900ff097b82 */ /* 0x000ee20000000800 */
[----:B-1----:R-:W-:-:S02]  /*0db0*/  I2FP.F32.U32 R4, UR5 ;  /* 0x0000000500047c45 */ /* 0x002fc40008201000 */
[----:B------:R-:W-:-:S05]  /*0dc0*/  CS2R.32 R5, SR_CgaSize ;  /* 0x0000000000057805 */ /* 0x000fca0000008a00 */
[----:B------:R-:W-:-:S06]  /*0dd0*/  IMAD R5, R5, -0xa0, RZ ;  /* 0xffffff6005057824 */ /* 0x000fcc00078e02ff */
[----:B------:R-:W1:Y:S01]  /*0de0*/  LDC R5, c[0x0][R5+0x2a0] ;  /* 0x0000a80005057b82 */ /* 0x000e620000000800 */
[----:B------:R-:W-:Y:S01]  /*0df0*/  MOV R21, UR5 ;  /* 0x0000000500157c02 */ /* 0x000fe20008000f00 */
[----:B--2---:R-:W-:Y:S01]  /*0e00*/  FMUL R4, R4, UR9 ;  /* 0x0000000904047c20 */ /* 0x004fe20008400000 */
[----:B----4-:R-:W-:Y:S02]  /*0e10*/  I2FP.F32.U32 R2, UR4 ;  /* 0x0000000400027c45 */ /* 0x010fe40008201000 */
[----:B------:R-:W-:-:S05]  /*0e20*/  CS2R.32 R3, SR_CgaSize ;  /* 0x0000000000037805 */ /* 0x000fca0000008a00 */
[----:B------:R-:W-:-:S06]  /*0e30*/  IMAD R3, R3, -0xa0, RZ ;  /* 0xffffff6003037824 */ /* 0x000fcc00078e02ff */
[----:B------:R-:W2:Y:S01]  /*0e40*/  LDC R3, c[0x0][R3+0x2a4] ;  /* 0x0000a90003037b82 */ /* 0x000ea20000000800 */
[----:B------:R-:W4:Y:S01]  /*0e50*/  F2I.U32.TRUNC.NTZ R68, R4 ;  /* 0x0000000400447305 */ /* 0x000f22000020f000 */
[----:B------:R-:W-:Y:S01]  /*0e60*/  MOV R20, UR4 ;  /* 0x0000000400147c02 */ /* 0x000fe20008000f00 */
[----:B---3--:R-:W-:-:S05]  /*0e70*/  FMUL R2, R2, UR7 ;  /* 0x0000000702027c20 */ /* 0x008fca0008400000 */
[----:B------:R-:W-:Y:S01]  /*0e80*/  BAR.SYNC.DEFER_BLOCKING 0x0 ;  /* 0x0000000000007b1d */ /* 0x000fe20000010000 */
[----:B------:R-:W-:-:S05]  /*0e90*/  ISETP.GE.AND P0, PT, R9, 0x1, PT ;  /* 0x000000010900780c */ /* 0x000fca0003f06270 */
[----:B------:R-:W3:Y:S02]  /*0ea0*/  F2I.U32.TRUNC.NTZ R66, R2 ;  /* 0x0000000200427305 */ /* 0x000ee4000020f000 */
[----:B------:R-:W2:Y:S01]  /*0eb0*/  S2UR UR36, SR_CTAID.Z ;  /* 0x00000000002479c3 */ /* 0x000ea20000002700 */
[----:B----4-:R-:W-:-:S05]  /*0ec0*/  IADD3 R68, PT, PT, -R68, RZ, RZ ;  /* 0x000000ff44447210 */ /* 0x010fca0007ffe1ff */
[----:B-1----:R-:W-:Y:S01]  /*0ed0*/  IMAD R68, R5, R68, UR5 ;  /* 0x0000000505447e24 */ /* 0x002fe2000f8e0244 */
[----:B---3--:R-:W-:-:S05]  /*0ee0*/  IADD3 R66, PT, PT, -R66, RZ, RZ ;  /* 0x000000ff42427210 */ /* 0x008fca0007ffe1ff */
[----:B--2---:R-:W-:Y:S01]  /*0ef0*/  IMAD R66, R3, R66, UR4 ;  /* 0x0000000403427e24 */ /* 0x004fe2000f8e0242 */
[----:B------:R-:W-:Y:S06]  /*0f00*/  @!P0 BRA `(.L_x_15) ;  /* 0x0000000000b88947 */ /* 0x000fec0003800000 */
[----:B------:R-:W1:Y:S01]  /*0f10*/  LDC.64 R4, c[0x0][0xb18] ;  /* 0x0002c600ff047b82 */ /* 0x000e620000000a00 */
[----:B------:R-:W-:-:S07]  /*0f20*/  ISETP.NE.AND P0, PT, R9, 0x1, PT ;  /* 0x000000010900780c */ /* 0x000fce0003f05270 */
[----:B------:R-:W2:Y:S08]  /*0f30*/  LDC R10, c[0x0][0xb0c] ;  /* 0x0002c300ff0a7b82 */ /* 0x000eb00000000800 */
[----:B------:R-:W3:Y:S08]  /*0f40*/  LDC R11, c[0x0][0x370] ;  /* 0x0000dc00ff0b7b82 */ /* 0x000ef00000000800 */
[----:B------:R-:W4:Y:S01]  /*0f50*/  LDC R12, c[0x0][0x374] ;  /* 0x0000dd00ff0c7b82 */ /* 0x000f220000000800 */
[----:B-1----:R-:W-:-:S07]  /*0f60*/  ISETP.NE.AND P1, PT, R4, 0x1, PT ;  /* 0x000000010400780c */ /* 0x002fce0003f25270 */
[----:B------:R-:W3:Y:S01]  /*0f70*/  LDC.64 R6, c[0x0][0xb10] ;  /* 0x0002c400ff067b82 */ /* 0x000ee20000000a00 */
[----:B--2---:R-:W-:-:S07]  /*0f80*/  ISETP.NE.AND P2, PT, R10, 0x1, PT ;  /* 0x000000010a00780c */ /* 0x004fce0003f45270 */
[----:B------:R-:W1:Y:S08]  /*0f90*/  LDC R8, c[0x0][0xb20] ;  /* 0x0002c800ff087b82 */ /* 0x000e700000000800 */
[----:B------:R-:W2:Y:S01]  /*0fa0*/  LDC.64 R2, c[0x0][0xb28] ;  /* 0x0002ca00ff027b82 */ /* 0x000ea20000000a00 */
[----:B----4-:R-:W-:-:S04]  /*0fb0*/  IMAD.HI.U32 R13, R12, R5, RZ ;  /* 0x000000050c0d7227 */ /* 0x010fc800078e00ff */
[----:B------:R-:W-:-:S04]  /*0fc0*/  IMAD.HI.U32 R5, R20, R5, RZ ;  /* 0x0000000514057227 */ /* 0x000fc800078e00ff */
[----:B---3--:R-:W-:-:S04]  /*0fd0*/  IMAD.HI.U32 R14, R11, R6, RZ ;  /* 0x000000060b0e7227 */ /* 0x008fc800078e00ff */
[C---:B------:R-:W-:Y:S01]  /*0fe0*/  IMAD.HI.U32 R16, R21.reuse, R6, RZ ;  /* 0x0000000615107227 */ /* 0x040fe200078e00ff */
[-C--:B------:R-:W-:Y:S02]  /*0ff0*/  @P2 SHF.R.U32.HI R11, RZ, R7.reuse, R14 ;  /* 0x00000007ff0b2219 */ /* 0x080fe4000001160e */
[-C--:B-1----:R-:W-:Y:S02]  /*1000*/  @P1 SHF.R.U32.HI R12, RZ, R8.reuse, R13 ;  /* 0x00000008ff0c1219 */ /* 0x082fe4000001160d */
[----:B------:R-:W-:Y:S02]  /*1010*/  SHF.R.U32.HI R5, RZ, R8, R5 ;  /* 0x00000008ff057219 */ /* 0x000fe40000011605 */
[----:B------:R-:W-:Y:S02]  /*1020*/  SHF.R.U32.HI R16, RZ, R7, R16 ;  /* 0x00000007ff107219 */ /* 0x000fe40000011610 */
[----:B------:R-:W-:Y:S01]  /*1030*/  SEL R5, R20, R5, !P1 ;  /* 0x0000000514057207 */ /* 0x000fe20004800000 */
[----:B--2---:R-:W-:Y:S01]  /*1040*/  IMAD.HI.U32 R14, R12, R2, RZ ;  /* 0x000000020c0e7227 */ /* 0x004fe200078e00ff */
[----:B------:R-:W-:-:S02]  /*1050*/  SEL R7, R21, R16, !P2 ;  /* 0x0000001015077207 */ /* 0x000fc40005000000 */
[----:B------:R-:W-:Y:S01]  /*1060*/  IADD3 R13, PT, PT, -R5, RZ, RZ ;  /* 0x000000ff050d7210 */ /* 0x000fe20007ffe1ff */
[----:B------:R-:W-:Y:S01]  /*1070*/  IMAD.HI.U32 R6, R11, R2, RZ ;  /* 0x000000020b067227 */ /* 0x000fe200078e00ff */
[----:B------:R-:W-:-:S03]  /*1080*/  @P0 SHF.R.U32.HI R12, RZ, R3, R14 ;  /* 0x00000003ff0c0219 */ /* 0x000fc6000001160e */
[----:B------:R-:W-:Y:S01]  /*1090*/  IMAD R13, R4, R13, R20 ;  /* 0x0000000d040d7224 */ /* 0x000fe200078e0214 */
[----:B------:R-:W-:Y:S01]  /*10a0*/  @P0 SHF.R.U32.HI R11, RZ, R3, R6 ;  /* 0x00000003ff0b0219 */ /* 0x000fe20000011606 */
[----:B------:R-:W-:-:S04]  /*10b0*/  IMAD R12, R12, R9, RZ ;  /* 0x000000090c0c7224 */ /* 0x000fc800078e02ff */
[----:B------:R-:W-:Y:S01]  /*10c0*/  IMAD R6, R11, R9, RZ ;  /* 0x000000090b067224 */ /* 0x000fe200078e02ff */
[----:B------:R-:W-:-:S04]  /*10d0*/  ISETP.GE.AND P1, PT, R5, R12, PT ;  /* 0x0000000c0500720c */ /* 0x000fc80003f26270 */
[----:B------:R-:W-:Y:S01]  /*10e0*/  ISETP.GE.OR P1, PT, R7, R6, P1 ;  /* 0x000000060700720c */ /* 0x000fe20000f26670 */
[----:B------:R-:W-:-:S05]  /*10f0*/  IMAD.HI.U32 R6, R5, R2, RZ ;  /* 0x0000000205067227 */ /* 0x000fca00078e00ff */
[----:B------:R-:W-:-:S04]  /*1100*/  SHF.R.U32.HI R6, RZ, R3, R6 ;  /* 0x00000003ff067219 */ /* 0x000fc80000011606 */
[----:B------:R-:W-:-:S03]  /*1110*/  SEL R6, R5, R6, !P0 ;  /* 0x0000000605067207 */ /* 0x000fc60004000000 */
[----:B------:R-:W-:Y:S01]  /*1120*/  @!P1 IMAD.HI.U32 R8, R7, R2, RZ ;  /* 0x0000000207089227 */ /* 0x000fe200078e00ff */
[----:B------:R-:W-:-:S04]  /*1130*/  IADD3 R2, PT, PT, -R6, RZ, RZ ;  /* 0x000000ff06027210 */ /* 0x000fc80007ffe1ff */
[----:B------:R-:W-:Y:S01]  /*1140*/  @!P1 SHF.R.U32.HI R8, RZ, R3, R8 ;  /* 0x00000003ff089219 */ /* 0x000fe20000011608 */
[----:B------:R-:W-:-:S03]  /*1150*/  IMAD R2, R9, R2, R5 ;  /* 0x0000000209027224 */ /* 0x000fc600078e0205 */
[----:B------:R-:W-:-:S05]  /*1160*/  @!P1 SEL R3, R7, R8, !P0 ;  /* 0x0000000807039207 */ /* 0x000fca0004000000 */
[--C-:B------:R-:W-:Y:S02]  /*1170*/  @!P1 IMAD.IADD R6, R6, 0x1, -R3.reuse ;  /* 0x0000000106069824 */ /* 0x100fe400078e0a03 */
[----:B------:R-:W-:Y:S01]  /*1180*/  @!P1 IMAD R3, R2, R11, R3 ;  /* 0x0000000b02039224 */ /* 0x000fe200078e0203 */
[----:B------:R-:W-:Y:S01]  /*1190*/  IADD3 R2, PT, PT, -R7, RZ, RZ ;  /* 0x000000ff07027210 */ /* 0x000fe20007ffe1ff */
[----:B------:R-:W-:Y:S02]  /*11a0*/  @!P1 IMAD R5, R6, R9, R7 ;  /* 0x0000000906059224 */ /* 0x000fe400078e0207 */
[----:B------:R-:W-:Y:S02]  /*11b0*/  @!P1 IMAD.MOV.U32 R7, RZ, RZ, R3 ;  /* 0x000000ffff079224 */ /* 0x000fe400078e0003 */
[----:B------:R-:W-:Y:S02]  /*11c0*/  IMAD R2, R10, R2, R21 ;  /* 0x000000020a027224 */ /* 0x000fe400078e0215 */
[----:B------:R-:W-:-:S02]  /*11d0*/  IMAD R20, R5, R4, R13 ;  /* 0x0000000405147224 */ /* 0x000fc400078e020d */
[----:B------:R-:W-:Y:S02]  /*11e0*/  IMAD R21, R7, R10, R2 ;  /* 0x0000000a07157224 */ /* 0x000fe400078e0202 */
.L_x_15:
[----:B------:R-:W1:Y:S01]  /*11f0*/  LDCU UR4, c[0x0][0xb30] ;  /* 0x00016600ff0477ac */ /* 0x000e620008000800 */
[----:B------:R-:W2:Y:S08]  /*1200*/  S2UR UR37, SR_CgaCtaId ;  /* 0x00000000002579c3 */ /* 0x000eb00000008800 */
[----:B------:R-:W3:Y:S01]  /*1210*/  LDC R26, c[0x0][0xb24] ;  /* 0x0002c900ff1a7b82 */ /* 0x000ee20000000800 */
[----:B-1----:R-:W-:-:S09]  /*1220*/  UISETP.NE.AND UP1, UPT, UR4, 0x1, UPT ;  /* 0x000000010400788c */ /* 0x002fd2000bf25270 */
[----:B--2---:R-:W-:Y:S05]  /*1230*/  BRA.U UP1, `(.L_x_16) ;  /* 0x0000000101407547 */ /* 0x004fea000b800000 */
[----:B------:R-:W1:Y:S08]  /*1240*/  LDC.64 R4, c[0x0][0xb10] ;  /* 0x0002c400ff047b82 */ /* 0x000e700000000a00 */
[----:B------:R-:W2:Y:S08]  /*1250*/  LDC.64 R2, c[0x0][0xb18] ;  /* 0x0002c600ff027b82 */ /* 0x000eb00000000a00 */
[----:B------:R-:W4:Y:S08]  /*1260*/  LDC R6, c[0x0][0xb20] ;  /* 0x0002c800ff067b82 */ /* 0x000f300000000800 */
[----:B------:R-:W3:Y:S01]  /*1270*/  LDC R8, c[0x0][0xb0c] ;  /* 0x0002c300ff087b82 */ /* 0x000ee20000000800 */
[----:B-1----:R-:W-:-:S05]  /*1280*/  IMAD.HI.U32 R4, R21, R4, RZ ;  /* 0x0000000415047227 */ /* 0x002fca00078e00ff */
[----:B------:R-:W-:Y:S01]  /*1290*/  SHF.R.U32.HI R4, RZ, R5, R4 ;  /* 0x00000005ff047219 */ /* 0x000fe20000011604 */
[----:B--2---:R-:W-:Y:S01]  /*12a0*/  IMAD.HI.U32 R3, R20, R3, RZ ;  /* 0x0000000314037227 */ /* 0x004fe200078e00ff */
[----:B------:R-:W-:-:S04]  /*12b0*/  ISETP.NE.AND P0, PT, R2, 0x1, PT ;  /* 0x000000010200780c */ /* 0x000fc80003f05270 */
[----:B----4-:R-:W-:-:S04]  /*12c0*/  SHF.R.U32.HI R3, RZ, R6, R3 ;  /* 0x00000006ff037219 */ /* 0x010fc80000011603 */
[----:B------:R-:W-:Y:S02]  /*12d0*/  SEL R3, R20, R3, !P0 ;  /* 0x0000000314037207 */ /* 0x000fe40004000000 */
[----:B---3--:R-:W-:-:S04]  /*12e0*/  ISETP.NE.AND P1, PT, R8, 0x1, PT ;  /* 0x000000010800780c */ /* 0x008fc80003f25270 */
[----:B------:R-:W-:-:S05]  /*12f0*/  SEL R4, R21, R4, !P1 ;  /* 0x0000000415047207 */ /* 0x000fca0004800000 */
[----:B------:R-:W-:Y:S02]  /*1300*/  IMAD.IADD R5, R3, 0x1, -R4 ;  /* 0x0000000103057824 */ /* 0x000fe400078e0a04 */
[----:B------:R-:W-:Y:S02]  /*1310*/  IMAD.IADD R3, R4, 0x1, -R3 ;  /* 0x0000000104037824 */ /* 0x000fe400078e0a03 */
[----:B------:R-:W-:Y:S02]  /*1320*/  IMAD R21, R5, R8, R21 ;  /* 0x0000000805157224 */ /* 0x000fe400078e0215 */
[----:B------:R-:W-:-:S07]  /*1330*/  IMAD R20, R3, R2, R20 ;  /* 0x0000000203147224 */ /* 0x000fce00078e0214 */
.L_x_16:
[----:B------:R-:W-:Y:S01]  /*1340*/  BAR.SYNC.DEFER_BLOCKING 0x0 ;  /* 0x0000000000007b1d */ /* 0x000fe20000010000 */
[----:B------:R-:W-:Y:S01]  /*1350*/  UISETP.NE.AND UP1, UPT, UR8, 0x2, UPT ;  /* 0x000000020800788c */ /* 0x000fe2000bf25270 */
[----:B------:R-:W-:Y:S02]  /*1360*/  ISETP.NE.OR P5, PT, R0, 0x2, !P5 ;  /* 0x000000020000780c */ /* 0x000fe40006fa5670 */
[----:B------:R-:W-:-:S06]  /*1370*/  LOP3.LUT R2, R81, 0x1f, RZ, 0xc0, !PT ;  /* 0x0000001f51027812 */ /* 0x000fcc00078ec0ff */
[----:B------:R-:W-:Y:S05]  /*1380*/  BRA.U UP1, `(.L_x_17) ;  /* 0x00000011013c7547 */ /* 0x000fea000b800000 */
[----:B------:R-:W1:Y:S01]  /*1390*/  LDCU UR13, c[0x0][0x38c] ;  /* 0x00007180ff0d77ac */ /* 0x000e620008000800 */
[----:B------:R-:W2:Y:S01]  /*13a0*/  LDC R9, c[0x0][0x370] ;  /* 0x0000dc00ff097b82 */ /* 0x000ea20000000800 */
[----:B------:R-:W-:Y:S01]  /*13b0*/  PLOP3.LUT P1, PT, PT, PT, UP2, 0x80, 0x8 ;  /* 0x000000000008781c */ /* 0x000fe20003f2f028 */
[----:B------:R-:W-:Y:S01]  /*13c0*/  HFMA2 R12, -RZ, RZ, 0, 0 ;  /* 0x00000000ff0c7431 */ /* 0x000fe200000001ff */
[----:B------:R-:W-:Y:S01]  /*13d0*/  ISETP.EQ.OR P4, PT, R2, RZ, P5 ;  /* 0x000000ff0200720c */ /* 0x000fe20002f82670 */
[----:B------:R-:W-:Y:S01]  /*13e0*/  IMAD.MOV.U32 R15, RZ, RZ, 0x1 ;  /* 0x00000001ff0f7424 */ /* 0x000fe200078e00ff */
[----:B------:R-:W-:Y:S01]  /*13f0*/  PLOP3.LUT P1, PT, P1, PT, PT, 0x8, 0x80 ;  /* 0x000000000080781c */ /* 0x000fe20000f2e170 */
[----:B------:R-:W-:Y:S01]  /*1400*/  IMAD.MOV.U32 R14, RZ, RZ, RZ ;  /* 0x000000ffff0e7224 */ /* 0x000fe200078e00ff */
[----:B------:R-:W-:Y:S01]  /*1410*/  MOV R8, 0x1 ;  /* 0x0000000100087802 */ /* 0x000fe20000000f00 */
[----:B------:R-:W4:Y:S01]  /*1420*/  LDC R0, c[0x0][0x374] ;  /* 0x0000dd00ff007b82 */ /* 0x000f220000000800 */
[----:B------:R-:W-:Y:S01]  /*1430*/  IMAD.MOV.U32 R10, RZ, RZ, RZ ;  /* 0x000000ffff0a7224 */ /* 0x000fe200078e00ff */
[----:B------:R-:W2:Y:S01]  /*1440*/  LDCU.64 UR22, c[0x0][0x348] ;  /* 0x00006900ff1677ac */ /* 0x000ea20008000a00 */
[----:B------:R-:W-:Y:S01]  /*1450*/  UMOV UR6, URZ ;  /* 0x000000ff00067c82 */ /* 0x000fe20008000000 */
[----:B-1----:R-:W-:-:S04]  /*1460*/  UIADD3 UR5, UPT, UPT, UR13, 0x1f, URZ ;  /* 0x0000001f0d057890 */ /* 0x002fc8000fffe0ff */
[----:B------:R-:W-:-:S04]  /*1470*/  USHF.R.S32.HI UR4, URZ, 0x1f, UR5 ;  /* 0x0000001fff047899 */ /* 0x000fc80008011405 */
[----:B------:R-:W-:-:S04]  /*1480*/  ULEA.HI UR4, UR4, UR5, URZ, 0x5 ;  /* 0x0000000504047291 */ /* 0x000fc8000f8f28ff */
[----:B------:R-:W-:Y:S02]  /*1490*/  USHF.R.S32.HI UR15, URZ, 0x5, UR4 ;  /* 0x00000005ff0f7899 */ /* 0x000fe40008011404 */
[----:B------:R-:W-:Y:S02]  /*14a0*/  UIADD3 UR4, UPT, UPT, UR13, -0x1, URZ ;  /* 0xffffffff0d047890 */ /* 0x000fe4000fffe0ff */
[----:B------:R-:W-:Y:S02]  /*14b0*/  UISETP.LT.U32.AND UP0, UPT, UR15, 0x3, UPT ;  /* 0x000000030f00788c */ /* 0x000fe4000bf01070 */
[----:B------:R-:W-:Y:S02]  /*14c0*/  UISETP.GE.U32.AND UP1, UPT, UR4, -0x3f, UPT ;  /* 0xffffffc10400788c */ /* 0x000fe4000bf26070 */
[----:B------:R-:W-:Y:S02]  /*14d0*/  USEL UR14, UR15, 0x3, UP0 ;  /* 0x000000030f0e7887 */ /* 0x000fe40008000000 */
[----:B------:R-:W-:-:S02]  /*14e0*/  UIADD3 UR13, UPT, UPT, UR13, 0x3e, URZ ;  /* 0x0000003e0d0d7890 */ /* 0x000fc4000fffe0ff */
[----:B------:R-:W-:Y:S02]  /*14f0*/  UIADD3 UR5, UPT, UPT, UR14, -0x1, URZ ;  /* 0xffffffff0e057890 */ /* 0x000fe4000fffe0ff */
[----:B------:R-:W-:-:S03]  /*1500*/  UIADD3 UR7, UPT, UPT, UR15, -UR14, URZ ;  /* 0x8000000e0f077290 */ /* 0x000fc6000fffe0ff */
[----:B------:R-:W-:-:S04]  /*1510*/  @UP1 UIADD3 UR5, UPT, UPT, UR14, URZ, URZ ;  /* 0x000000ff0e051290 */ /* 0x000fc8000fffe0ff */
[----:B--2---:R-:W-:-:S12]  /*1520*/  UIADD3 UR5, UPT, UPT, UR5, 0x1, URZ ;  /* 0x0000000105057890 */ /* 0x004fd8000fffe0ff */
.L_x_35:
[----:B------:R-:W-:Y:S01]  /*1530*/  UISETP.NE.AND UP0, UPT, UR37, URZ, UPT ;  /* 0x000000ff2500728c */ /* 0x000fe2000bf05270 */
[----:B------:R-:W1:Y:S08]  /*1540*/  S2UR UR37, SR_CgaCtaId ;  /* 0x00000000002579c3 */ /* 0x000e700000008800 */
[----:B------:R-:W-:Y:S05]  /*1550*/  BRA.U UP0, `(.L_x_18) ;  /* 0x0000000100347547 */ /* 0x000fea000b800000 */
[----:B------:R-:W2:Y:S01]  /*1560*/  S2R R2, SR_CgaCtaId ;  /* 0x0000000000027919 */ /* 0x000ea20000008800 */
[----:B------:R-:W-:-:S04]  /*1570*/  MOV R3, 0x400 ;  /* 0x0000040000037802 */ /* 0x000fc80000000f00 */
[----:B--2---:R-:W-:Y:S02]  /*1580*/  LEA R3, R2, R3, 0x18 ;  /* 0x0000000302037211 */ /* 0x004fe400078ec0ff */
[----:B------:R-:W-:-:S03]  /*1590*/  SHF.L.U32 R2, R8, 0x1f, RZ ;  /* 0x0000001f08027819 */ /* 0x000fc600000006ff */
[----:B------:R-:W-:-:S04]  /*15a0*/  IMAD R3, R10, 0x8, R3 ;  /* 0x000000080a037824 */ /* 0x000fc800078e0203 */
[----:B------:R-:W2:Y:S02]  /*15b0*/  SYNCS.PHASECHK.TRANS64.TRYWAIT P0, [R3+URZ+0xf0], R2 ;  /* 0x0000f002030075a7 */ /* 0x000ea400080011ff */
[----:B--2---:R-:W-:Y:S05]  /*15c0*/  @!P0 BRA `(.L_x_19) ;  /* 0x00000068009c8947 */ /* 0x004fea0003800000 */
.L_x_130:
[----:B------:R-:W-:Y:S01]  /*15d0*/  VIADD R10, R10, 0x1 ;  /* 0x000000010a0a7836 */ /* 0x000fe20000000000 */
[----:B------:R2:W-:Y:S04]  /*15e0*/  SYNCS.ARRIVE.TRANS64.A1T0 RZ, [R3+URZ+0xe0], RZ ;  /* 0x0000e0ff03ff79a7 */ /* 0x0005e800081000ff */
[----:B------:R-:W-:-:S04]  /*15f0*/  ISETP.NE.AND P0, PT, R10, 0x2, PT ;  /* 0x000000020a00780c */ /* 0x000fc80003f05270 */
[----:B------:R-:W-:Y:S02]  /*1600*/  SEL R10, R10, RZ, P0 ;  /* 0x000000ff0a0a7207 */ /* 0x000fe40000000000 */
[----:B--2---:R-:W-:-:S04]  /*1610*/  SEL R3, RZ, 0x1, P0 ;  /* 0x00000001ff037807 */ /* 0x004fc80000000000 */
[----:B------:R-:W-:-:S07]  /*1620*/  LOP3.LUT R8, R8, R3, RZ, 0x3c, !PT ;  /* 0x0000000308087212 */ /* 0x000fce00078e3cff */
.L_x_18:
[----:B------:R-:W-:Y:S01]  /*1630*/  UMOV UR4, 0x400 ;  /* 0x0000040000047882 */ /* 0x000fe20000000000 */
[----:B------:R-:W-:Y:S01]  /*1640*/  SHF.L.U32 R2, R15, 0x1f, RZ ;  /* 0x0000001f0f027819 */ /* 0x000fe200000006ff */
[----:B-1----:R-:W-:Y:S01]  /*1650*/  ULEA UR4, UR37, UR4, 0x18 ;  /* 0x0000000425047291 */ /* 0x002fe2000f8ec0ff */
[----:B------:R-:W-:Y:S01]  /*1660*/  R2UR UR35, R21 ;  /* 0x00000000152372ca */ /* 0x000fe200000e0000 */
[----:B------:R-:W-:Y:S01]  /*1670*/  UISETP.GE.U32.AND UP0, UPT, UR13, 0x3f, UPT ;  /* 0x0000003f0d00788c */ /* 0x000fe2000bf06070 */
[----:B------:R-:W-:Y:S01]  /*1680*/  R2UR UR11, R20 ;  /* 0x00000000140b72ca */ /* 0x000fe200000e0000 */
[----:B------:R-:W-:Y:S01]  /*1690*/  ULEA UR8, UR6, UR4, 0x3 ;  /* 0x0000000406087291 */ /* 0x000fe2000f8e18ff */
[----:B------:R-:W-:-:S08]  /*16a0*/  UMOV UR24, URZ ;  /* 0x000000ff00187c82 */ /* 0x000fd00008000000 */
[----:B------:R1:W2:Y:S01]  /*16b0*/  SYNCS.PHASECHK.TRANS64.TRYWAIT P0, [UR8+0x18], R2 ;  /* 0x00001802ff0075a7 */ /* 0x0002a20008001108 */
[----:B------:R-:W-:Y:S02]  /*16c0*/  USHF.L.U32 UR35, UR35, 0x7, URZ ;  /* 0x0000000723237899 */ /* 0x000fe400080006ff */
[----:B------:R-:W-:Y:S01]  /*16d0*/  USHF.L.U32 UR11, UR11, 0x6, URZ ;  /* 0x000000060b0b7899 */ /* 0x000fe200080006ff */
[----:B------:R-:W-:Y:S11]  /*16e0*/  BRA.U !UP0, `(.L_x_20) ;  /* 0x0000000108a87547 */ /* 0x000ff6000b800000 */
[----:B------:R-:W-:Y:S01]  /*16f0*/  UMOV UR16, URZ ;  /* 0x000000ff00107c82 */ /* 0x000fe20008000000 */
[----:B------:R-:W-:-:S05]  /*1700*/  UMOV UR17, UR6 ;  /* 0x0000000600117c82 */ /* 0x000fca0008000000 */
.L_x_25:
[----:B-1----:R-:W-:Y:S01]  /*1710*/  ULEA UR33, UR17, UR4, 0x3 ;  /* 0x0000000411217291 */ /* 0x002fe2000f8e18ff */
[----:B--2---:R-:W-:Y:S01]  /*1720*/  @!P5 MOV R3, 0x6000 ;  /* 0x000060000003d802 */ /* 0x004fe20000000f00 */
[----:B--2---:R-:W-:Y:S10]  /*1730*/  @P0 BRA `(.L_x_21) ;  /* 0x00000000000c0947 */ /* 0x004ff40003800000 */
[----:B------:R-:W-:-:S04]  /*1740*/  SHF.L.U32 R5, R15, 0x1f, RZ ;  /* 0x0000001f0f057819 */ /* 0x000fc800000006ff */
[----:B------:R-:W2:Y:S02]  /*1750*/  SYNCS.PHASECHK.TRANS64.TRYWAIT P0, [UR33+0x18], R5 ;  /* 0x00001805ff0075a7 */ /* 0x000ea40008001121 */
[----:B--2---:R-:W-:Y:S05]  /*1760*/  @!P0 BRA `(.L_x_22) ;  /* 0x0000006800488947 */ /* 0x004fea0003800000 */
.L_x_21:
[----:B------:R2:W-:Y:S01]  /*1770*/  @!P5 SYNCS.ARRIVE.TRANS64 RZ, [UR33], R3 ;  /* 0x00000003ffffd9a7 */ /* 0x0005e20008000021 */
[----:B------:R-:W-:Y:S04]  /*1780*/  BSSY.RECONVERGENT B0, `(.L_x_23) ;  /* 0x0000003000007945 */ /* 0x000fe80003800200 */
[----:B------:R-:W-:Y:S05]  /*1790*/  @P4 BRA `(.L_x_24) ;  /* 0x0000000000044947 */ /* 0x000fea0003800000 */
[----:B------:R-:W-:Y:S05]  /*17a0*/  BPT.TRAP 0x1 ;  /* 0x000000040000795c */ /* 0x000fea0000300000 */
.L_x_24:
[----:B------:R-:W-:Y:S05]  /*17b0*/  BSYNC.RECONVERGENT B0 ;  /* 0x0000000000007941 */ /* 0x000fea0003800200 */
.L_x_23:
[----:B------:R-:W-:Y:S02]  /*17c0*/  UIADD3 UR6, UPT, UPT, UR17, 0x1, URZ ;  /* 0x0000000111067890 */ /* 0x000fe4000fffe0ff */
[----:B------:R-:W-:Y:S02]  /*17d0*/  ULEA UR32, UR17, UR4, 0xe ;  /* 0x0000000411207291 */ /* 0x000fe4000f8e70ff */
[----:B------:R-:W-:Y:S02]  /*17e0*/  UISETP.NE.AND UP0, UPT, UR6, 0x3, UPT ;  /* 0x000000030600788c */ /* 0x000fe4000bf05270 */
[----:B------:R-:W-:Y:S02]  /*17f0*/  UIADD3 UR26, UP1, UPT, UR22, 0x80, URZ ;  /* 0x00000080161a7890 */ /* 0x000fe4000ff3e0ff */
[----:B------:R-:W-:Y:S02]  /*1800*/  USEL UR9, URZ, 0x1, UP0 ;  /* 0x00000001ff097887 */ /* 0x000fe40008000000 */
[----:B------:R-:W-:-:S02]  /*1810*/  USEL UR6, UR6, URZ, UP0 ;  /* 0x000000ff06067287 */ /* 0x000fc40008000000 */
[----:B------:R-:W-:Y:S02]  /*1820*/  UIADD3 UR20, UP0, UPT, UR22, 0x180, URZ ;  /* 0x0000018016147890 */ /* 0x000fe4000ff1e0ff */
[----:B------:R-:W-:Y:S01]  /*1830*/  ULEA UR8, UR6, UR4, 0x3 ;  /* 0x0000000406087291 */ /* 0x000fe2000f8e18ff */
[----:B------:R-:W-:Y:S01]  /*1840*/  LOP3.LUT R15, R15, UR9, RZ, 0x3c, !PT ;  /* 0x000000090f0f7c12 */ /* 0x000fe2000f8e3cff */
[----:B------:R-:W-:Y:S02]  /*1850*/  USHF.L.U32 UR34, UR16, 0x5, URZ ;  /* 0x0000000510227899 */ /* 0x000fe400080006ff */
[----:B------:R-:W-:Y:S01]  /*1860*/  UIADD3.X UR27, UPT, UPT, URZ, UR23, URZ, UP1, !UPT ;  /* 0x00000017ff1b7290 */ /* 0x000fe20008ffe4ff */
[----:B-1----:R-:W-:Y:S01]  /*1870*/  SHF.L.U32 R2, R15, 0x1f, RZ ;  /* 0x0000001f0f027819 */ /* 0x002fe200000006ff */
[----:B------:R-:W-:Y:S02]  /*1880*/  UIADD3 UR32, UPT, UPT, UR32, 0x8400, URZ ;  /* 0x0000840020207890 */ /* 0x000fe4000fffe0ff */
[----:B------:R-:W-:Y:S01]  /*1890*/  UIADD3.X UR21, UPT, UPT, URZ, UR23, URZ, UP0, !UPT ;  /* 0x00000017ff157290 */ /* 0x000fe200087fe4ff */
[----:B------:R1:W1:Y:S01]  /*18a0*/  SYNCS.PHASECHK.TRANS64.TRYWAIT P0, [UR8+0x18], R2 ;  /* 0x00001802ff0075a7 */ /* 0x0002620008001108 */
[----:B------:R-:W-:Y:S01]  /*18b0*/  ULEA UR8, UR17, UR4, 0xd ;  /* 0x0000000411087291 */ /* 0x000fe2000f8e68ff */
[----:B------:R-:W-:Y:S01]  /*18c0*/  UMOV UR18, 0x0 ;  /* 0x0000000000127882 */ /* 0x000fe20000000000 */
[----:B------:R-:W-:-:S02]  /*18d0*/  UMOV UR19, 0x10000000 ;  /* 0x1000000000137882 */ /* 0x000fc40000000000 */
[----:B------:R-:W-:Y:S01]  /*18e0*/  UIADD3 UR8, UPT, UPT, UR8, 0x14400, URZ ;  /* 0x0001440008087890 */ /* 0x000fe2000fffe0ff */
[----:B------:R1:W-:Y:S01]  /*18f0*/  UTMALDG.3D [UR32], [UR26], desc[UR18] ;  /* 0x000012201a0075b4 */ /* 0x0003e20008011000 */
[----:B------:R-:W-:Y:S01]  /*1900*/  UMOV UR12, UR36 ;  /* 0x00000024000c7c82 */ /* 0x000fe20008000000 */
[----:B------:R-:W-:Y:S01]  /*1910*/  UMOV UR9, UR33 ;  /* 0x0000002100097c82 */ /* 0x000fe20008000000 */
[----:B------:R-:W-:Y:S01]  /*1920*/  UMOV UR10, UR34 ;  /* 0x00000022000a7c82 */ /* 0x000fe20008000000 */
[----:B------:R-:W-:Y:S01]  /*1930*/  UIADD3 UR16, UPT, UPT, UR16, 0x1, URZ ;  /* 0x0000000110107890 */ /* 0x000fe2000fffe0ff */
[----:B------:R-:W-:Y:S01]  /*1940*/  UMOV UR24, UR5 ;  /* 0x0000000500187c82 */ /* 0x000fe20008000000 */
[----:B------:R-:W-:Y:S02]  /*1950*/  UMOV UR17, UR6 ;  /* 0x0000000600117c82 */ /* 0x000fe40008000000 */
[----:B------:R1:W-:Y:S01]  /*1960*/  UTMALDG.3D [UR8], [UR20], desc[UR18] ;  /* 0x00001208140075b4 */ /* 0x0003e20008011000 */
[----:B------:R-:W-:-:S09]  /*1970*/  UISETP.NE.AND UP0, UPT, UR16, UR5, UPT ;  /* 0x000000051000728c */ /* 0x000fd2000bf05270 */
[----:B------:R-:W-:Y:S05]  /*1980*/  BRA.U UP0, `(.L_x_25) ;  /* 0xfffffffd00607547 */ /* 0x000fea000b83ffff */
.L_x_20:
[----:B-1----:R-:W-:Y:S01]  /*1990*/  ULEA UR8, UR6, UR4, 0x3 ;  /* 0x0000000406087291 */ /* 0x002fe2000f8e18ff */
[----:B------:R-:W-:Y:S01]  /*19a0*/  SHF.L.U32 R2, R15, 0x1f, RZ ;  /* 0x0000001f0f027819 */ /* 0x000fe200000006ff */
[----:B------:R-:W-:Y:S01]  /*19b0*/  @!P1 SYNCS.ARRIVE.TRANS64.A1T0 RZ, [UR4+0x78], RZ ;  /* 0x000078ffffff99a7 */ /* 0x000fe20008100004 */
[----:B------:R-:W-:-:S06]  /*19c0*/  UISETP.GT.AND UP0, UPT, UR15, UR14, UPT ;  /* 0x0000000e0f00728c */ /* 0x000fcc000bf04270 */
[----:B--2---:R1:W2:Y:S03]  /*19d0*/  SYNCS.PHASECHK.TRANS64.TRYWAIT P0, [UR8+0x18], R2 ;  /* 0x00001802ff0075a7 */ /* 0x0042a60008001108 */
[----:B------:R-:W-:Y:S05]  /*19e0*/  BRA.U !UP0, `(.L_x_26) ;  /* 0x0000000108ac7547 */ /* 0x000fea000b800000 */
[----:B------:R-:W-:Y:S01]  /*19f0*/  UIADD3 UR21, UPT, UPT, UR7, UR24, URZ ;  /* 0x0000001807157290 */ /* 0x000fe2000fffe0ff */
[----:B------:R-:W-:-:S11]  /*1a00*/  UMOV UR25, UR6 ;  /* 0x0000000600197c82 */ /* 0x000fd60008000000 */
.L_x_31:
[----:B-1----:R-:W-:Y:S01]  /*1a10*/  ULEA UR17, UR25, UR4, 0x3 ;  /* 0x0000000419117291 */ /* 0x002fe2000f8e18ff */
[----:B--2---:R-:W-:Y:S01]  /*1a20*/  @!P5 MOV R3, 0x6000 ;  /* 0x000060000003d802 */ /* 0x004fe20000000f00 */
[----:B--2---:R-:W-:Y:S10]  /*1a30*/  @P0 BRA `(.L_x_27) ;  /* 0x00000000000c0947 */ /* 0x004ff40003800000 */
[----:B------:R-:W-:-:S04]  /*1a40*/  SHF.L.U32 R5, R15, 0x1f, RZ ;  /* 0x0000001f0f057819 */ /* 0x000fc800000006ff */
[----:B------:R-:W2:Y:S02]  /*1a50*/  SYNCS.PHASECHK.TRANS64.TRYWAIT P0, [UR17+0x18], R5 ;  /* 0x00001805ff0075a7 */ /* 0x000ea40008001111 */
[----:B--2---:R-:W-:Y:S05]  /*1a60*/  @!P0 BRA `(.L_x_28) ;  /* 0x0000006400a08947 */ /* 0x004fea0003800000 */
.L_x_27:
[----:B------:R2:W-:Y:S01]  /*1a70*/  @!P5 SYNCS.ARRIVE.TRANS64 RZ, [UR17], R3 ;  /* 0x00000003ffffd9a7 */ /* 0x0005e20008000011 */
[----:B------:R-:W-:Y:S04]  /*1a80*/  BSSY.RECONVERGENT B0, `(.L_x_29) ;  /* 0x0000003000007945 */ /* 0x000fe80003800200 */
[----:B------:R-:W-:Y:S05]  /*1a90*/  @P4 BRA `(.L_x_30) ;  /* 0x0000000000044947 */ /* 0x000fea0003800000 */
[----:B------:R-:W-:Y:S05]  /*1aa0*/  BPT.TRAP 0x1 ;  /* 0x000000040000795c */ /* 0x000fea0000300000 */
.L_x_30:
[----:B------:R-:W-:Y:S05]  /*1ab0*/  BSYNC.RECONVERGENT B0 ;  /* 0x0000000000007941 */ /* 0x000fea0003800200 */
.L_x_29:
        /* <DEDUP_REMOVED lines=10> */
[----:B------:R-:W-:Y:S01]  /*1b60*/  UIADD3 UR16, UPT, UPT, UR16, 0x8400, URZ ;  /* 0x0000840010107890 */ /* 0x000fe2000fffe0ff */
[----:B-1----:R-:W-:Y:S01]  /*1b70*/  SHF.L.U32 R2, R15, 0x1f, RZ ;  /* 0x0000001f0f027819 */ /* 0x002fe200000006ff */
[----:B------:R-:W-:Y:S02]  /*1b80*/  UIADD3.X UR31, UPT, UPT, URZ, UR23, URZ, UP1, !UPT ;  /* 0x00000017ff1f7290 */ /* 0x000fe40008ffe4ff */
[----:B------:R-:W-:Y:S01]  /*1b90*/  UIADD3.X UR29, UPT, UPT, URZ, UR23, URZ, UP0, !UPT ;  /* 0x00000017ff1d7290 */ /* 0x000fe200087fe4ff */
[----:B------:R1:W1:Y:S01]  /*1ba0*/  SYNCS.PHASECHK.TRANS64.TRYWAIT P0, [UR8+0x18], R2 ;  /* 0x00001802ff0075a7 */ /* 0x0002620008001108 */
[----:B------:R-:W-:Y:S01]  /*1bb0*/  ULEA UR8, UR25, UR4, 0xd ;  /* 0x0000000419087291 */ /* 0x000fe2000f8e68ff */
[----:B------:R-:W-:Y:S01]  /*1bc0*/  UMOV UR26, 0x0 ;  /* 0x00000000001a7882 */ /* 0x000fe20000000000 */
[----:B------:R-:W-:-:S02]  /*1bd0*/  UMOV UR27, 0x10000000 ;  /* 0x10000000001b7882 */ /* 0x000fc40000000000 */
[----:B------:R-:W-:Y:S01]  /*1be0*/  UIADD3 UR8, UPT, UPT, UR8, 0x14400, URZ ;  /* 0x0001440008087890 */ /* 0x000fe2000fffe0ff */
[----:B------:R-:W-:Y:S01]  /*1bf0*/  UMOV UR19, UR35 ;  /* 0x0000002300137c82 */ /* 0x000fe20008000000 */
[----:B------:R-:W-:Y:S01]  /*1c00*/  UMOV UR20, UR36 ;  /* 0x0000002400147c82 */ /* 0x000fe20008000000 */
[----:B------:R-:W-:Y:S01]  /*1c10*/  UMOV UR12, UR36 ;  /* 0x00000024000c7c82 */ /* 0x000fe20008000000 */
[----:B------:R-:W-:Y:S01]  /*1c20*/  UMOV UR9, UR17 ;  /* 0x0000001100097c82 */ /* 0x000fe20008000000 */
[----:B------:R-:W-:Y:S01]  /*1c30*/  UMOV UR10, UR18 ;  /* 0x00000012000a7c82 */ /* 0x000fe20008000000 */
[----:B------:R1:W-:Y:S01]  /*1c40*/  UTMALDG.3D [UR16], [UR30], desc[UR26] ;  /* 0x00001a101e0075b4 */ /* 0x0003e20008011000 */
[----:B------:R-:W-:Y:S01]  /*1c50*/  UIADD3 UR24, UPT, UPT, UR24, 0x1, URZ ;  /* 0x0000000118187890 */ /* 0x000fe2000fffe0ff */
[----:B------:R-:W-:-:S03]  /*1c60*/  UMOV UR25, UR6 ;  /* 0x0000000600197c82 */ /* 0x000fc60008000000 */
[----:B------:R-:W-:Y:S01]  /*1c70*/  UISETP.NE.AND UP0, UPT, UR24, UR21, UPT ;  /* 0x000000151800728c */ /* 0x000fe2000bf05270 */
[----:B------:R1:W-:Y:S08]  /*1c80*/  UTMALDG.3D [UR8], [UR28], desc[UR26] ;  /* 0x00001a081c0075b4 */ /* 0x0003f00008011000 */
[----:B------:R-:W-:Y:S05]  /*1c90*/  BRA.U UP0, `(.L_x_31) ;  /* 0xfffffffd005c7547 */ /* 0x000fea000b83ffff */
.L_x_26:
[----:B-1----:R-:W-:Y:S01]  /*1ca0*/  LEA R2, R14, UR4, 0x3 ;  /* 0x000000040e027c11 */ /* 0x002fe2000f8e18ff */
[----:B------:R-:W-:Y:S01]  /*1cb0*/  NOP ;  /* 0x0000000000007918 */ /* 0x000fe20000000000 */
[----:B--2---:R-:W-:Y:S02]  /*1cc0*/  SHF.L.U32 R3, R12, 0x1f, RZ ;  /* 0x0000001f0c037819 */ /* 0x004fe400000006ff */
[----:B------:R-:W-:Y:S02]  /*1cd0*/  LEA R4, R14, UR4, 0x4 ;  /* 0x000000040e047c11 */ /* 0x000fe4000f8e20ff */
[----:B------:R-:W1:Y:S02]  /*1ce0*/  SYNCS.PHASECHK.TRANS64.TRYWAIT P0, [R2+URZ+0x80], R3 ;  /* 0x00008003020075a7 */ /* 0x000e6400080011ff */
[----:B-1----:R-:W-:Y:S05]  /*1cf0*/  @!P0 BRA `(.L_x_32) ;  /* 0x0000006400148947 */ /* 0x002fea0003800000 */
.L_x_133:
[----:B------:R-:W2:Y:S01]  /*1d00*/  LDS.128 R4, [R4+0x110] ;  /* 0x0001100004047984 */ /* 0x000ea20000000c00 */
[----:B---3--:R-:W-:Y:S01]  /*1d10*/  ISETP.GE.AND P0, PT, R26, 0x1, PT ;  /* 0x000000011a00780c */ /* 0x008fe20003f06270 */
[----:B-1----:R-:W-:Y:S01]  /*1d20*/  VIADD R2, R2, 0x90 ;  /* 0x0000009002027836 */ /* 0x002fe20000000000 */
[----:B------:R-:W-:Y:S01]  /*1d30*/  @!PT LDS RZ, [RZ] ;  /* 0x00000000fffff984 */ /* 0x000fe20000000800 */
[----:B------:R-:W-:Y:S01]  /*1d40*/  @!PT LDS RZ, [RZ] ;  /* 0x00000000fffff984 */ /* 0x000fe20000000800 */
[----:B------:R-:W-:Y:S01]  /*1d50*/  @!PT LDS RZ, [RZ] ;  /* 0x00000000fffff984 */ /* 0x000fe20000000800 */
[----:B------:R-:W-:Y:S01]  /*1d60*/  @!PT LDS RZ, [RZ] ;  /* 0x00000000fffff984 */ /* 0x000fe20000000800 */
[----:B------:R1:W-:Y:S06]  /*1d70*/  MEMBAR.ALL.CTA ;  /* 0x0000000000007992 */ /* 0x0003ec0000008000 */
[----:B-1----:R-:W1:Y:S01]  /*1d80*/  FENCE.VIEW.ASYNC.S ;  /* 0x00000000000073c6 */ /* 0x002e620000000000 */
[----:B------:R-:W-:-:S04]  /*1d90*/  PRMT R2, RZ, 0x654, R2 ;  /* 0x00000654ff027816 */ /* 0x000fc80000000002 */
[----:B-1----:R1:W-:Y:S01]  /*1da0*/  SYNCS.ARRIVE.TRANS64.RED.A1T0 RZ, [R2+URZ], RZ ;  /* 0x000000ff02ff79a7 */ /* 0x0023e200081004ff */
[----:B--2---:R-:W-:-:S13]  /*1db0*/  LOP3.LUT P2, RZ, R6, 0x1, RZ, 0xc0, !PT ;  /* 0x0000000106ff7812 */ /* 0x004fda000784c0ff */
[----:B------:R-:W-:Y:S01]  /*1dc0*/  @P2 SHF.R.U32.HI R3, RZ, 0x10, R5 ;  /* 0x00000010ff032819 */ /* 0x000fe20000011605 */
[----:B------:R-:W-:Y:S01]  /*1dd0*/  VOTEU.ANY UP0, P2 ;  /* 0x0000000000ff7886 */ /* 0x000fe20001000100 */
[----:B------:R-:W-:Y:S02]  /*1de0*/  @P2 MOV R13, R4 ;  /* 0x00000004000d2202 */ /* 0x000fe40000000f00 */
[----:B------:R-:W-:Y:S02]  /*1df0*/  @P2 R2UR.BROADCAST UR8, R3 ;  /* 0x00000000030822ca */ /* 0x000fe400008e0000 */
[----:B------:R-:W-:-:S11]  /*1e00*/  @P2 LOP3.LUT R11, R5, 0xffff, RZ, 0xc0, !PT ;  /* 0x0000ffff050b2812 */ /* 0x000fd600078ec0ff */
[----:B------:R-:W-:Y:S01]  /*1e10*/  @UP0 UMOV UR36, UR8 ;  /* 0x0000000800240c82 */ /* 0x000fe20008000000 */
[----:B-1----:R-:W-:Y:S05]  /*1e20*/  @!P0 BRA `(.L_x_33) ;  /* 0x0000000000b88947 */ /* 0x002fea0003800000 */
[----:B------:R-:W4:Y:S01]  /*1e30*/  LDC.64 R4, c[0x0][0xb18] ;  /* 0x0002c600ff047b82 */ /* 0x000f220000000a00 */
[----:B------:R-:W-:-:S07]  /*1e40*/  ISETP.NE.AND P3, PT, R26, 0x1, PT ;  /* 0x000000011a00780c */ /* 0x000fce0003f65270 */
[----:B------:R-:W1:Y:S08]  /*1e50*/  LDC.64 R6, c[0x0][0xb10] ;  /* 0x0002c400ff067b82 */ /* 0x000e700000000a00 */
[----:B------:R-:W2:Y:S08]  /*1e60*/  LDC R16, c[0x0][0xb20] ;  /* 0x0002c800ff107b82 */ /* 0x000eb00000000800 */
[----:B------:R-:W3:Y:S01]  /*1e70*/  LDC R18, c[0x0][0xb0c] ;  /* 0x0002c300ff127b82 */ /* 0x000ee20000000800 */
[----:B----4-:R-:W-:Y:S01]  /*1e80*/  IMAD.HI.U32 R17, R0, R5, RZ ;  /* 0x0000000500117227 */ /* 0x010fe200078e00ff */
[----:B------:R-:W-:-:S03]  /*1e90*/  ISETP.NE.AND P0, PT, R4, 0x1, PT ;  /* 0x000000010400780c */ /* 0x000fc60003f05270 */
[----:B------:R-:W-:-:S03]  /*1ea0*/  IMAD.HI.U32 R5, R11, R5, RZ ;  /* 0x000000050b057227 */ /* 0x000fc600078e00ff */
[----:B------:R-:W4:Y:S01]  /*1eb0*/  LDC.64 R2, c[0x0][0xb28] ;  /* 0x0002ca00ff027b82 */ /* 0x000f220000000a00 */
[----:B-1----:R-:W-:-:S04]  /*1ec0*/  IMAD.HI.U32 R20, R9, R6, RZ ;  /* 0x0000000609147227 */ /* 0x002fc800078e00ff */
[----:B------:R-:W-:Y:S01]  /*1ed0*/  IMAD.HI.U32 R22, R13, R6, RZ ;  /* 0x000000060d167227 */ /* 0x000fe200078e00ff */
[----:B------:R-:W-:Y:S02]  /*1ee0*/  SHF.R.U32.HI R20, RZ, R7, R20 ;  /* 0x00000007ff147219 */ /* 0x000fe40000011614 */
[-C--:B--2---:R-:W-:Y:S02]  /*1ef0*/  SHF.R.U32.HI R17, RZ, R16.reuse, R17 ;  /* 0x00000010ff117219 */ /* 0x084fe40000011611 */
[----:B------:R-:W-:Y:S02]  /*1f00*/  SHF.R.U32.HI R16, RZ, R16, R5 ;  /* 0x00000010ff107219 */ /* 0x000fe40000011605 */
[----:B------:R-:W-:Y:S02]  /*1f10*/  SEL R17, R0, R17, !P0 ;  /* 0x0000001100117207 */ /* 0x000fe40004000000 */
[----:B------:R-:W-:Y:S02]  /*1f20*/  SHF.R.U32.HI R22, RZ, R7, R22 ;  /* 0x00000007ff167219 */ /* 0x000fe40000011616 */
[----:B---3--:R-:W-:-:S02]  /*1f30*/  ISETP.NE.AND P1, PT, R18, 0x1, PT ;  /* 0x000000011200780c */ /* 0x008fc40003f25270 */
[----:B------:R-:W-:Y:S02]  /*1f40*/  SEL R5, R11, R16, !P0 ;  /* 0x000000100b057207 */ /* 0x000fe40004000000 */
[----:B------:R-:W-:Y:S02]  /*1f50*/  SEL R19, R9, R20, !P1 ;  /* 0x0000001409137207 */ /* 0x000fe40004800000 */
[----:B------:R-:W-:Y:S01]  /*1f60*/  SEL R7, R13, R22, !P1 ;  /* 0x000000160d077207 */ /* 0x000fe20004800000 */
[----:B----4-:R-:W-:-:S04]  /*1f70*/  IMAD.HI.U32 R20, R17, R2, RZ ;  /* 0x0000000211147227 */ /* 0x010fc800078e00ff */
[----:B------:R-:W-:Y:S01]  /*1f80*/  IMAD.HI.U32 R6, R19, R2, RZ ;  /* 0x0000000213067227 */ /* 0x000fe200078e00ff */
[----:B------:R-:W-:-:S04]  /*1f90*/  @P3 SHF.R.U32.HI R17, RZ, R3, R20 ;  /* 0x00000003ff113219 */ /* 0x000fc80000011614 */
        /* <DEDUP_REMOVED lines=8> */
[----:B------:R-:W-:-:S04]  /*2020*/  @!P0 IMAD.HI.U32 R16, R7, R2, RZ ;  /* 0x0000000207108227 */ /* 0x000fc800078e00ff */
[----:B------:R-:W-:Y:S01]  /*2030*/  IMAD.MOV R2, RZ, RZ, -R6 ;  /* 0x000000ffff027224 */ /* 0x000fe200078e0a06 */
[----:B------:R-:W-:-:S03]  /*2040*/  @!P0 SHF.R.U32.HI R16, RZ, R3, R16 ;  /* 0x00000003ff108219 */ /* 0x000fc60000011610 */
[----:B------:R-:W-:Y:S01]  /*2050*/  IMAD R2, R26, R2, R5 ;  /* 0x000000021a027224 */ /* 0x000fe200078e0205 */
[----:B------:R-:W-:Y:S02]  /*2060*/  @!P0 SEL R3, R7, R16, !P3 ;  /* 0x0000001007038207 */ /* 0x000fe40005800000 */
[----:B------:R-:W-:-:S03]  /*2070*/  IADD3 R16, PT, PT, -R5, RZ, RZ ;  /* 0x000000ff05107210 */ /* 0x000fc60007ffe1ff */
[--C-:B------:R-:W-:Y:S02]  /*2080*/  @!P0 IMAD.IADD R6, R6, 0x1, -R3.reuse ;  /* 0x0000000106068824 */ /* 0x100fe400078e0a03 */
[----:B------:R-:W-:Y:S01]  /*2090*/  @!P0 IMAD R3, R2, R19, R3 ;  /* 0x0000001302038224 */ /* 0x000fe200078e0203 */
[----:B------:R-:W-:Y:S01]  /*20a0*/  IADD3 R2, PT, PT, -R7, RZ, RZ ;  /* 0x000000ff07027210 */ /* 0x000fe20007ffe1ff */
[----:B------:R-:W-:Y:S02]  /*20b0*/  @!P0 IMAD R5, R26, R6, R7 ;  /* 0x000000061a058224 */ /* 0x000fe400078e0207 */
[----:B------:R-:W-:Y:S02]  /*20c0*/  IMAD R11, R4, R16, R11 ;  /* 0x00000010040b7224 */ /* 0x000fe400078e020b */
[----:B------:R-:W-:Y:S02]  /*20d0*/  @!P0 IMAD.MOV.U32 R7, RZ, RZ, R3 ;  /* 0x000000ffff078224 */ /* 0x000fe400078e0003 */
[----:B------:R-:W-:-:S02]  /*20e0*/  IMAD R2, R18, R2, R13 ;  /* 0x0000000212027224 */ /* 0x000fc400078e020d */
[----:B------:R-:W-:Y:S02]  /*20f0*/  IMAD R11, R5, R4, R11 ;  /* 0x00000004050b7224 */ /* 0x000fe400078e020b */
[----:B------:R-:W-:Y:S02]  /*2100*/  IMAD R13, R7, R18, R2 ;  /* 0x00000012070d7224 */ /* 0x000fe400078e0202 */
.L_x_33:
[----:B------:R-:W1:Y:S02]  /*2110*/  LDCU UR8, c[0x0][0xb30] ;  /* 0x00016600ff0877ac */ /* 0x000e640008000800 */
[----:B-1----:R-:W-:-:S09]  /*2120*/  UISETP.NE.AND UP0, UPT, UR8, 0x1, UPT ;  /* 0x000000010800788c */ /* 0x002fd2000bf05270 */
[----:B------:R-:W-:Y:S05]  /*2130*/  BRA.U UP0, `(.L_x_34) ;  /* 0x0000000100407547 */ /* 0x000fea000b800000 */
[----:B------:R-:W1:Y:S08]  /*2140*/  LDC.64 R4, c[0x0][0xb10] ;  /* 0x0002c400ff047b82 */ /* 0x000e700000000a00 */
[----:B------:R-:W2:Y:S08]  /*2150*/  LDC.64 R2, c[0x0][0xb18] ;  /* 0x0002c600ff027b82 */ /* 0x000eb00000000a00 */
[----:B------:R-:W3:Y:S08]  /*2160*/  LDC R6, c[0x0][0xb20] ;  /* 0x0002c800ff067b82 */ /* 0x000ef00000000800 */
[----:B------:R-:W4:Y:S01]  /*2170*/  LDC R16, c[0x0][0xb0c] ;  /* 0x0002c300ff107b82 */ /* 0x000f220000000800 */
[----:B-1----:R-:W-:-:S05]  /*2180*/  IMAD.HI.U32 R4, R13, R4, RZ ;  /* 0x000000040d047227 */ /* 0x002fca00078e00ff */
[----:B------:R-:W-:Y:S01]  /*2190*/  SHF.R.U32.HI R4, RZ, R5, R4 ;  /* 0x00000005ff047219 */ /* 0x000fe20000011604 */
[----:B--2---:R-:W-:Y:S01]  /*21a0*/  IMAD.HI.U32 R3, R11, R3, RZ ;  /* 0x000000030b037227 */ /* 0x004fe200078e00ff */
[----:B------:R-:W-:-:S04]  /*21b0*/  ISETP.NE.AND P0, PT, R2, 0x1, PT ;  /* 0x000000010200780c */ /* 0x000fc80003f05270 */
[----:B---3--:R-:W-:-:S04]  /*21c0*/  SHF.R.U32.HI R6, RZ, R6, R3 ;  /* 0x00000006ff067219 */ /* 0x008fc80000011603 */
[----:B------:R-:W-:Y:S02]  /*21d0*/  SEL R3, R11, R6, !P0 ;  /* 0x000000060b037207 */ /* 0x000fe40004000000 */
[----:B----4-:R-:W-:-:S04]  /*21e0*/  ISETP.NE.AND P1, PT, R16, 0x1, PT ;  /* 0x000000011000780c */ /* 0x010fc80003f25270 */
[----:B------:R-:W-:-:S05]  /*21f0*/  SEL R4, R13, R4, !P1 ;  /* 0x000000040d047207 */ /* 0x000fca0004800000 */
[----:B------:R-:W-:Y:S02]  /*2200*/  IMAD.IADD R5, R3, 0x1, -R4 ;  /* 0x0000000103057824 */ /* 0x000fe400078e0a04 */
[----:B------:R-:W-:Y:S02]  /*2210*/  IMAD.IADD R3, R4, 0x1, -R3 ;  /* 0x0000000104037824 */ /* 0x000fe400078e0a03 */
[----:B------:R-:W-:Y:S02]  /*2220*/  IMAD R13, R5, R16, R13 ;  /* 0x00000010050d7224 */ /* 0x000fe400078e020d */
[----:B------:R-:W-:-:S07]  /*2230*/  IMAD R11, R3, R2, R11 ;  /* 0x00000002030b7224 */ /* 0x000fce00078e020b */
.L_x_34:
[----:B------:R-:W-:Y:S01]  /*2240*/  VIADD R14, R14, 0x1 ;  /* 0x000000010e0e7836 */ /* 0x000fe20000000000 */
[----:B------:R-:W-:Y:S01]  /*2250*/  PLOP3.LUT P1, PT, PT, PT, PT, 0x80, 0x8 ;  /* 0x000000000008781c */ /* 0x000fe20003f2f070 */
[----:B------:R-:W-:Y:S02]  /*2260*/  IMAD.IADD R21, R13, 0x1, R68 ;  /* 0x000000010d157824 */ /* 0x000fe400078e0244 */
[----:B------:R-:W-:Y:S01]  /*2270*/  IMAD.IADD R20, R11, 0x1, R66 ;  /* 0x000000010b147824 */ /* 0x000fe200078e0242 */
[----:B------:R-:W-:-:S04]  /*2280*/  ISETP.NE.AND P0, PT, R14, 0x2, PT ;  /* 0x000000020e00780c */ /* 0x000fc80003f05270 */
[----:B------:R-:W-:Y:S02]  /*2290*/  SEL R3, RZ, 0x1, P0 ;  /* 0x00000001ff037807 */ /* 0x000fe40000000000 */
[----:B------:R-:W-:Y:S02]  /*22a0*/  SEL R14, R14, RZ, P0 ;  /* 0x000000ff0e0e7207 */ /* 0x000fe40000000000 */
[----:B------:R-:W-:Y:S01]  /*22b0*/  LOP3.LUT R12, R12, R3, RZ, 0x3c, !PT ;  /* 0x000000030c0c7212 */ /* 0x000fe200078e3cff */
[----:B------:R-:W-:Y:S06]  /*22c0*/  @P2 BRA `(.L_x_35) ;  /* 0xfffffff000982947 */ /* 0x000fec000383ffff */
[----:B------:R-:W-:Y:S01]  /*22d0*/  UIADD3 UR4, UPT, UPT, UR4, 0x18, URZ ;  /* 0x0000001804047890 */ /* 0x000fe2000fffe0ff */
[----:B------:R-:W-:-:S03]  /*22e0*/  SHF.L.U32 R3, R15, 0x1f, RZ ;  /* 0x0000001f0f037819 */ /* 0x000fc600000006ff */
[----:B------:R-:W-:-:S09]  /*22f0*/  ULEA UR5, UR6, UR4, 0x3 ;  /* 0x0000000406057291 */ /* 0x000fd2000f8e18ff */
[----:B------:R-:W1:Y:S02]  /*2300*/  SYNCS.PHASECHK.TRANS64.TRYWAIT P0, [UR5], R3 ;  /* 0x00000003ff0075a7 */ /* 0x000e640008001105 */
[----:B-1----:R-:W-:Y:S05]  /*2310*/  @!P0 BRA `(.L_x_36) ;  /* 0x0000005c00a08947 */ /* 0x002fea0003800000 */
.L_x_135:
[----:B------:R-:W-:-:S04]  /*2320*/  UIADD3 UR6, UPT, UPT, UR6, 0x1, URZ ;  /* 0x0000000106067890 */ /* 0x000fc8000fffe0ff */
[----:B------:R-:W-:-:S04]  /*2330*/  UISETP.NE.AND UP0, UPT, UR6, 0x3, UPT ;  /* 0x000000030600788c */ /* 0x000fc8000bf05270 */
[----:B------:R-:W-:Y:S02]  /*2340*/  USEL UR7, URZ, 0x1, UP0 ;  /* 0x00000001ff077887 */ /* 0x000fe40008000000 */
[----:B------:R-:W-:-:S04]  /*2350*/  USEL UR6, UR6, URZ, UP0 ;  /* 0x000000ff06067287 */ /* 0x000fc80008000000 */
[----:B------:R-:W-:Y:S01]  /*2360*/  ULEA UR5, UR6, UR4, 0x3 ;  /* 0x0000000406057291 */ /* 0x000fe2000f8e18ff */
[----:B------:R-:W-:-:S04]  /*2370*/  LOP3.LUT R15, R15, UR7, RZ, 0x3c, !PT ;  /* 0x000000070f0f7c12 */ /* 0x000fc8000f8e3cff */
[----:B-1----:R-:W-:-:S04]  /*2380*/  SHF.L.U32 R3, R15, 0x1f, RZ ;  /* 0x0000001f0f037819 */ /* 0x002fc800000006ff */
[----:B------:R-:W1:Y:S02]  /*2390*/  SYNCS.PHASECHK.TRANS64.TRYWAIT P0, [UR5], R3 ;  /* 0x00000003ff0075a7 */ /* 0x000e640008001105 */
[----:B-1----:R-:W-:Y:S05]  /*23a0*/  @!P0 BRA `(.L_x_37) ;  /* 0x0000005c00948947 */ /* 0x002fea0003800000 */
.L_x_137:
[----:B------:R-:W-:-:S04]  /*23b0*/  UIADD3 UR6, UPT, UPT, UR6, 0x1, URZ ;  /* 0x0000000106067890 */ /* 0x000fc8000fffe0ff */
[----:B------:R-:W-:-:S04]  /*23c0*/  UISETP.NE.AND UP0, UPT, UR6, 0x3, UPT ;  /* 0x000000030600788c */ /* 0x000fc8000bf05270 */
[----:B------:R-:W-:Y:S02]  /*23d0*/  USEL UR5, URZ, 0x1, UP0 ;  /* 0x00000001ff057887 */ /* 0x000fe40008000000 */
[----:B------:R-:W-:-:S04]  /*23e0*/  USEL UR6, UR6, URZ, UP0 ;  /* 0x000000ff06067287 */ /* 0x000fc80008000000 */
[----:B------:R-:W-:Y:S01]  /*23f0*/  ULEA UR6, UR6, UR4, 0x3 ;  /* 0x0000000406067291 */ /* 0x000fe2000f8e18ff */
[----:B-1----:R-:W-:-:S04]  /*2400*/  LOP3.LUT R3, R15, UR5, RZ, 0x3c, !PT ;  /* 0x000000050f037c12 */ /* 0x002fc8000f8e3cff */
[----:B------:R-:W-:Y:S01]  /*2410*/  SHF.L.U32 R3, R3, 0x1f, RZ ;  /* 0x0000001f03037819 */ /* 0x000fe200000006ff */
[----:B----4-:R-:W-:-:S07]  /*2420*/  IMAD.U32 R0, RZ, RZ, UR6 ;  /* 0x00000006ff007e24 */ /* 0x010fce000f8e00ff */
.L_x_38:
[----:B-1----:R1:W2:Y:S02]  /*2430*/  SYNCS.PHASECHK.TRANS64.TRYWAIT P0, [R0+URZ], R3 ;  /* 0x00000003000075a7 */ /* 0x0022a400080011ff */
[----:B--2---:R-:W-:Y:S05]  /*2440*/  @!P0 NANOSLEEP.SYNCS 0x989680 ;  /* 0x009896800000895d */ /* 0x004fea0003900000 */
[----:B------:R-:W2:Y:S02]  /*2450*/  @!P0 SYNCS.PHASECHK.TRANS64 P0, [R0+URZ], R3 ;  /* 0x00000003000085a7 */ /* 0x000ea400080010ff */
[----:B--2---:R-:W-:Y:S05]  /*2460*/  @P0 EXIT ;  /* 0x000000000000094d */ /* 0x004fea0003800000 */
[----:B------:R-:W-:Y:S05]  /*2470*/  BRA `(.L_x_38) ;  /* 0xfffffffc00ec7947 */ /* 0x000fea000383ffff */
.L_x_17:
[----:B------:R-:W-:-:S04]  /*2480*/  UISETP.NE.AND UP1, UPT, UR37, URZ, UPT ;  /* 0x000000ff2500728c */ /* 0x000fc8000bf25270 */
[----:B------:R-:W-:-:S09]  /*2490*/  UISETP.NE.OR UP1, UPT, UR8, 0x1, UP1 ;  /* 0x000000010800788c */ /* 0x000fd20008f25670 */
[----:B------:R-:W-:Y:S05]  /*24a0*/  BRA.U UP1, `(.L_x_39) ;  /* 0x0000000501487547 */ /* 0x000fea000b800000 */
[----:B------:R-:W-:Y:S01]  /*24b0*/  ISETP.NE.AND P2, PT, R2, RZ, PT ;  /* 0x000000ff0200720c */ /* 0x000fe20003f45270 */
[----:B------:R-:W-:Y:S01]  /*24c0*/  IMAD.MOV.U32 R12, RZ, RZ, 0x1 ;  /* 0x00000001ff0c7424 */ /* 0x000fe200078e00ff */
[----:B------:R-:W-:Y:S02]  /*24d0*/  CS2R R10, SRZ ;  /* 0x00000000000a7805 */ /* 0x000fe4000001ff00 */
[----:B------:R-:W-:Y:S01]  /*24e0*/  CS2R R8, SRZ ;  /* 0x0000000000087805 */ /* 0x000fe2000001ff00 */
[----:B------:R-:W-:Y:S01]  /*24f0*/  UMOV UR4, 0x400 ;  /* 0x0000040000047882 */ /* 0x000fe20000000000 */
[----:B------:R-:W-:Y:S01]  /*2500*/  UMOV UR6, URZ ;  /* 0x000000ff00067c82 */ /* 0x000fe20008000000 */
[----:B------:R-:W-:-:S12]  /*2510*/  ULEA UR37, UR37, UR4, 0x18 ;  /* 0x0000000425257291 */ /* 0x000fd8000f8ec0ff */
.L_x_43:
[----:B------:R-:W-:Y:S02]  /*2520*/  LEA R0, R8, UR37, 0x3 ;  /* 0x0000002508007c11 */ /* 0x000fe4000f8e18ff */
[----:B------:R-:W-:-:S03]  /*2530*/  SHF.L.U32 R5, R9, 0x1f, RZ ;  /* 0x0000001f09057819 */ /* 0x000fc600000006ff */
[----:B------:R-:W-:Y:S01]  /*2540*/  VIADD R4, R0, 0xf0 ;  /* 0x000000f000047836 */ /* 0x000fe20000000000 */
[----:B------:R-:W1:Y:S02]  /*2550*/  SYNCS.PHASECHK.TRANS64.TRYWAIT P0, [R0+URZ+0xe0], R5 ;  /* 0x0000e005000075a7 */ /* 0x000e6400080011ff */
[----:B-1----:R-:W-:Y:S05]  /*2560*/  @!P0 BRA `(.L_x_40) ;  /* 0x0000005c003c8947 */ /* 0x002fea0003800000 */
.L_x_138:
[----:B------:R-:W-:Y:S01]  /*2570*/  ULEA UR5, UR6, UR37, 0x3 ;  /* 0x0000002506057291 */ /* 0x000fe2000f8e18ff */
[----:B------:R-:W-:Y:S02]  /*2580*/  PRMT R4, RZ, 0x654, R4 ;  /* 0x00000654ff047816 */ /* 0x000fe40000000004 */
[----:B-1----:R-:W-:Y:S01]  /*2590*/  SHF.L.U32 R5, R12, 0x1f, RZ ;  /* 0x0000001f0c057819 */ /* 0x002fe200000006ff */
[----:B------:R-:W-:Y:S01]  /*25a0*/  UIADD3 UR4, UPT, UPT, UR5, 0x80, URZ ;  /* 0x0000008005047890 */ /* 0x000fe2000fffe0ff */
[----:B------:R1:W-:Y:S05]  /*25b0*/  SYNCS.ARRIVE.TRANS64.RED.A1T0 RZ, [R4+URZ], RZ ;  /* 0x000000ff04ff79a7 */ /* 0x0003ea00081004ff */
[----:B------:R-:W-:Y:S01]  /*25c0*/  IMAD.U32 R7, RZ, RZ, UR4 ;  /* 0x00000004ff077e24 */ /* 0x000fe2000f8e00ff */
[----:B------:R-:W2:Y:S04]  /*25d0*/  SYNCS.PHASECHK.TRANS64.TRYWAIT P0, [UR5+0x90], R5 ;  /* 0x00009005ff0075a7 */ /* 0x000ea80008001105 */
[----:B------:R-:W-:Y:S01]  /*25e0*/  PRMT R6, R2, 0x654, R7 ;  /* 0x0000065402067816 */ /* 0x000fe20000000007 */
[----:B-1----:R-:W-:Y:S01]  /*25f0*/  @!P2 IMAD.MOV.U32 R4, RZ, RZ, 0x10 ;  /* 0x00000010ff04a424 */ /* 0x002fe200078e00ff */
[----:B--2---:R-:W-:Y:S06]  /*2600*/  @!P0 BRA `(.L_x_41) ;  /* 0x0000005c00288947 */ /* 0x004fec0003800000 */
.L_x_140:
[----:B------:R-:W-:Y:S01]  /*2610*/  ULEA UR4, UR6, UR37, 0x4 ;  /* 0x0000002506047291 */ /* 0x000fe2000f8e20ff */
[----:B------:R-:W-:Y:S01]  /*2620*/  SEL R3, R6, R3, !P2 ;  /* 0x0000000306037207 */ /* 0x000fe20005000000 */
[----:B------:R-:W-:Y:S01]  /*2630*/  UIADD3 UR5, UPT, UPT, UR5, 0x80, URZ ;  /* 0x0000008005057890 */ /* 0x000fe2000fffe0ff */
[----:B-1----:R-:W-:Y:S01]  /*2640*/  LEA R0, R11, UR37, 0x3 ;  /* 0x000000250b007c11 */ /* 0x002fe2000f8e18ff */
[----:B------:R-:W-:Y:S01]  /*2650*/  UIADD3 UR4, UPT, UPT, UR4, 0x110, URZ ;  /* 0x0000011004047890 */ /* 0x000fe2000fffe0ff */
[----:B------:R-:W-:Y:S01]  /*2660*/  SHF.L.U32 R5, R10, 0x1f, RZ ;  /* 0x0000001f0a057819 */ /* 0x000fe200000006ff */
[----:B------:R1:W-:Y:S01]  /*2670*/  @!P2 SYNCS.ARRIVE.TRANS64.RED RZ, [R3+URZ], R4 ;  /* 0x0000000403ffa9a7 */ /* 0x0003e200080004ff */
[----:B------:R-:W-:Y:S01]  /*2680*/  UIADD3 UR6, UPT, UPT, UR6, 0x1, URZ ;  /* 0x0000000106067890 */ /* 0x000fe2000fffe0ff */
[----:B------:R-:W-:-:S03]  /*2690*/  VIADD R8, R8, 0x1 ;  /* 0x0000000108087836 */ /* 0x000fc60000000000 */
[----:B------:R-:W-:Y:S02]  /*26a0*/  UISETP.NE.AND UP0, UPT, UR6, 0x2, UPT ;  /* 0x000000020600788c */ /* 0x000fe4000bf05270 */
[----:B------:R-:W-:Y:S06]  /*26b0*/  UGETNEXTWORKID.BROADCAST [UR4], [UR5] ;  /* 0x00000000040073ca */ /* 0x000fec0008000100 */
[----:B------:R-:W-:Y:S01]  /*26c0*/  USEL UR4, URZ, 0x1, UP0 ;  /* 0x00000001ff047887 */ /* 0x000fe20008000000 */
[----:B------:R-:W-:Y:S01]  /*26d0*/  ISETP.NE.AND P0, PT, R8, 0x2, PT ;  /* 0x000000020800780c */ /* 0x000fe20003f05270 */
[----:B------:R-:W-:Y:S01]  /*26e0*/  USEL UR6, UR6, URZ, UP0 ;  /* 0x000000ff06067287 */ /* 0x000fe20008000000 */
[----:B------:R-:W2:Y:S03]  /*26f0*/  SYNCS.PHASECHK.TRANS64.TRYWAIT P1, [R0+URZ+0x80], R5 ;  /* 0x00008005000075a7 */ /* 0x000ea600080211ff */
[----:B------:R-:W-:Y:S01]  /*2700*/  LOP3.LUT R12, R12, UR4, RZ, 0x3c, !PT ;  /* 0x000000040c0c7c12 */ /* 0x000fe2000f8e3cff */
[----:B-12---:R-:W-:Y:S07]  /*2710*/  @!P1 BRA `(.L_x_42) ;  /* 0x0000005800fc9947 */ /* 0x006fee0003800000 */
.L_x_141:
[C---:B------:R-:W-:Y:S01]  /*2720*/  LEA R4, R11.reuse, UR37, 0x4 ;  /* 0x000000250b047c11 */ /* 0x040fe2000f8e20ff */
[----:B-1----:R-:W-:Y:S01]  /*2730*/  VIADD R0, R0, 0x90 ;  /* 0x0000009000007836 */ /* 0x002fe20000000000 */
[----:B------:R-:W-:Y:S01]  /*2740*/  SEL R8, R8, RZ, P0 ;  /* 0x000000ff08087207 */ /* 0x000fe20000000000 */
[----:B------:R-:W-:-:S03]  /*2750*/  VIADD R11, R11, 0x1 ;  /* 0x000000010b0b7836 */ /* 0x000fc60000000000 */
[----:B------:R-:W1:Y:S01]  /*2760*/  LDS.128 R4, [R4+0x110] ;  /* 0x0001100004047984 */ /* 0x000e620000000c00 */
[----:B------:R-:W-:Y:S02]  /*2770*/  PRMT R0, RZ, 0x654, R0 ;  /* 0x00000654ff007816 */ /* 0x000fe40000000000 */
[C---:B------:R-:W-:Y:S01]  /*2780*/  ISETP.NE.AND P1, PT, R11.reuse, 0x2, PT ;  /* 0x000000020b00780c */ /* 0x040fe20003f25270 */
[----:B------:R-:W-:Y:S01]  /*2790*/  @!PT LDS RZ, [RZ] ;  /* 0x00000000fffff984 */ /* 0x000fe20000000800 */
[----:B------:R-:W-:Y:S01]  /*27a0*/  @!PT LDS RZ, [RZ] ;  /* 0x00000000fffff984 */ /* 0x000fe20000000800 */
[----:B------:R-:W-:Y:S01]  /*27b0*/  @!PT LDS RZ, [RZ] ;  /* 0x00000000fffff984 */ /* 0x000fe20000000800 */
[----:B------:R-:W-:Y:S01]  /*27c0*/  @!PT LDS RZ, [RZ] ;  /* 0x00000000fffff984 */ /* 0x000fe20000000800 */
[----:B------:R2:W-:Y:S06]  /*27d0*/  MEMBAR.ALL.CTA ;  /* 0x0000000000007992 */ /* 0x0005ec0000008000 */
[----:B--2---:R-:W2:Y:S01]  /*27e0*/  FENCE.VIEW.ASYNC.S ;  /* 0x00000000000073c6 */ /* 0x004ea20000000000 */
[----:B------:R-:W-:Y:S01]  /*27f0*/  SEL R11, R11, RZ, P1 ;  /* 0x000000ff0b0b7207 */ /* 0x000fe20000800000 */
[----:B--2---:R2:W-:Y:S01]  /*2800*/  SYNCS.ARRIVE.TRANS64.RED.A1T0 RZ, [R0+URZ], RZ ;  /* 0x000000ff00ff79a7 */ /* 0x0045e200081004ff */
[----:B-1----:R-:W-:-:S02]  /*2810*/  LOP3.LUT P3, RZ, R6, 0x1, RZ, 0xc0, !PT ;  /* 0x0000000106ff7812 */ /* 0x002fc4000786c0ff */
[----:B------:R-:W-:-:S04]  /*2820*/  SEL R5, RZ, 0x1, P1 ;  /* 0x00000001ff057807 */ /* 0x000fc80000800000 */
[----:B------:R-:W-:Y:S02]  /*2830*/  LOP3.LUT R10, R10, R5, RZ, 0x3c, !PT ;  /* 0x000000050a0a7212 */ /* 0x000fe400078e3cff */
[----:B--2---:R-:W-:-:S04]  /*2840*/  SEL R0, RZ, 0x1, P0 ;  /* 0x00000001ff007807 */ /* 0x004fc80000000000 */
[----:B------:R-:W-:Y:S01]  /*2850*/  LOP3.LUT R9, R9, R0, RZ, 0x3c, !PT ;  /* 0x0000000009097212 */ /* 0x000fe200078e3cff */
[----:B------:R-:W-:Y:S06]  /*2860*/  @P3 BRA `(.L_x_43) ;  /* 0xfffffffc002c3947 */ /* 0x000fec000383ffff */
[----:B------:R-:W-:Y:S01]  /*2870*/  ULEA UR5, UR6, UR37, 0x3 ;  /* 0x0000002506057291 */ /* 0x000fe2000f8e18ff */
[----:B------:R-:W-:-:S08]  /*2880*/  SHF.L.U32 R3, R12, 0x1f, RZ ;  /* 0x0000001f0c037819 */ /* 0x000fd000000006ff */
[----:B------:R-:W1:Y:S02]  /*2890*/  SYNCS.PHASECHK.TRANS64 P0, [UR5+0x90], R3 ;  /* 0x00009003ff0075a7 */ /* 0x000e640008001005 */
[----:B-1----:R-:W-:Y:S05]  /*28a0*/  @P0 BRA `(.L_x_44) ;  /* 0x0000000000080947 */ /* 0x002fea0003800000 */
[----:B------:R-:W1:Y:S02]  /*28b0*/  SYNCS.PHASECHK.TRANS64.TRYWAIT P0, [UR5+0x90], R3 ;  /* 0x00009003ff0075a7 */ /* 0x000e640008001105 */
[----:B-1----:R-:W-:Y:S05]  /*28c0*/  @!P0 BRA `(.L_x_45) ;  /* 0x0000005800a48947 */ /* 0x002fea0003800000 */
.L_x_44:
[----:B------:R-:W-:-:S04]  /*28d0*/  UIADD3 UR4, UPT, UPT, UR6, 0x1, URZ ;  /* 0x0000000106047890 */ /* 0x000fc8000fffe0ff */
[----:B------:R-:W-:-:S04]  /*28e0*/  UISETP.NE.AND UP0, UPT, UR4, 0x2, UPT ;  /* 0x000000020400788c */ /* 0x000fc8000bf05270 */
[----:B------:R-:W-:Y:S02]  /*28f0*/  USEL UR7, URZ, 0x1, UP0 ;  /* 0x00000001ff077887 */ /* 0x000fe40008000000 */
[----:B------:R-:W-:-:S04]  /*2900*/  USEL UR4, UR4, URZ, UP0 ;  /* 0x000000ff04047287 */ /* 0x000fc80008000000 */
[----:B------:R-:W-:Y:S01]  /*2910*/  ULEA UR4, UR4, UR37, 0x3 ;  /* 0x0000002504047291 */ /* 0x000fe2000f8e18ff */
[----:B-1----:R-:W-:-:S04]  /*2920*/  LOP3.LUT R3, R12, UR7, RZ, 0x3c, !PT ;  /* 0x000000070c037c12 */ /* 0x002fc8000f8e3cff */
[----:B------:R-:W-:-:S04]  /*2930*/  SHF.L.U32 R0, R3, 0x1f, RZ ;  /* 0x0000001f03007819 */ /* 0x000fc800000006ff */
[----:B------:R-:W1:Y:S02]  /*2940*/  SYNCS.PHASECHK.TRANS64 P0, [UR4+0x90], R0 ;  /* 0x00009000ff0075a7 */ /* 0x000e640008001004 */
[----:B-1----:R-:W-:Y:S05]  /*2950*/  @P0 EXIT ;  /* 0x000000000000094d */ /* 0x002fea0003800000 */
[----:B------:R-:W-:Y:S02]  /*2960*/  SHF.L.U32 R3, R3, 0x1f, RZ ;  /* 0x0000001f03037819 */ /* 0x000fe400000006ff */
[----:B------:R-:W-:-:S07]  /*2970*/  MOV R0, UR4 ;  /* 0x0000000400007c02 */ /* 0x000fce0008000f00 */
.L_x_46:
[----:B-1----:R1:W2:Y:S02]  /*2980*/  SYNCS.PHASECHK.TRANS64.TRYWAIT P0, [R0+URZ+0x90], R3 ;  /* 0x00009003000075a7 */ /* 0x0022a400080011ff */
[----:B--2---:R-:W-:Y:S05]  /*2990*/  @!P0 NANOSLEEP.SYNCS 0x989680 ;  /* 0x009896800000895d */ /* 0x004fea0003900000 */
[----:B------:R-:W2:Y:S02]  /*29a0*/  @!P0 SYNCS.PHASECHK.TRANS64 P0, [R0+URZ+0x90], R3 ;  /* 0x00009003000085a7 */ /* 0x000ea400080010ff */
[----:B--2---:R-:W-:Y:S05]  /*29b0*/  @P0 EXIT ;  /* 0x000000000000094d */ /* 0x004fea0003800000 */
[----:B------:R-:W-:Y:S05]  /*29c0*/  BRA `(.L_x_46) ;  /* 0xfffffffc00ec7947 */ /* 0x000fea000383ffff */
.L_x_39:
[----:B------:R-:W-:-:S09]  /*29d0*/  UISETP.NE.AND UP1, UPT, UR8, URZ, UPT ;  /* 0x000000ff0800728c */ /* 0x000fd2000bf25270 */
[----:B------:R-:W-:Y:S05]  /*29e0*/  BRA.U UP1, `(.L_x_47) ;  /* 0x0000000d01b47547 */ /* 0x000fea000b800000 */
[----:B------:R-:W-:Y:S01]  /*29f0*/  UMOV UR4, 0x40 ;  /* 0x0000004000047882 */ /* 0x000fe20000000000 */
[----:B------:R-:W-:Y:S01]  /*2a00*/  NOP ;  /* 0x0000000000007918 */ /* 0x000fe20000000000 */
[----:B------:R-:W-:Y:S01]  /*2a10*/  ULEA UR4, UR37, UR4, 0x18 ;  /* 0x0000000425047291 */ /* 0x000fe2000f8ec0ff */
[----:B------:R-:W-:Y:S02]  /*2a20*/  UMOV UR5, 0x400 ;  /* 0x0000040000057882 */ /* 0x000fe40000000000 */
[----:B------:R-:W-:-:S06]  /*2a30*/  ULEA UR37, UR37, UR5, 0x18 ;  /* 0x0000000525257291 */ /* 0x000fcc000f8ec0ff */
[----:B------:R-:W1:Y:S02]  /*2a40*/  LDS.U8 R0, [UR4+0x1c] ;  /* 0x00001c04ff007984 */ /* 0x000e640008000000 */
[----:B-1----:R-:W-:-:S13]  /*2a50*/  ISETP.NE.AND P0, PT, R0, RZ, PT ;  /* 0x000000ff0000720c */ /* 0x002fda0003f05270 */
[----:B------:R-:W-:Y:S05]  /*2a60*/  @P0 BRA `(.L_x_48) ;  /* 0x0000000000580947 */ /* 0x000fea0003800000 */
[----:B------:R-:W-:-:S13]  /*2a70*/  ELECT P0, URZ, PT ;  /* 0x0000000000ff782f */ /* 0x000fda0003800000 */
[----:B------:R-:W-:Y:S05]  /*2a80*/  @!P0 BRA `(.L_x_49) ;  /* 0x0000000000608947 */ /* 0x000fea0003800000 */
[----:B------:R-:W-:Y:S01]  /*2a90*/  UMOV UR5, 0x10 ;  /* 0x0000001000057882 */ /* 0x000fe20000000000 */
[----:B------:R-:W-:Y:S01]  /*2aa0*/  HFMA2 R0, -RZ, RZ, 0, 5.9604644775390625e-08 ;  /* 0x00000001ff007431 */ /* 0x000fe200000001ff */
[----:B------:R-:W-:-:S03]  /*2ab0*/  MOV R2, 0xffff ;  /* 0x0000ffff00027802 */ /* 0x000fc60000000f00 */
[----:B------:R-:W-:Y:S04]  /*2ac0*/  DEPBAR.LE SB1, 0x36 ;  /* 0x00009d800000791a */ /* 0x000fe80000000000 */
[----:B------:R-:W1:Y:S02]  /*2ad0*/  UTCATOMSWS.FIND_AND_SET.ALIGN UP0, UR5, UR5 ;  /* 0x00000005000575e3 */ /* 0x000e640008000800 */
[----:B-1----:R-:W-:Y:S01]  /*2ae0*/  MOV R3, UR5 ;  /* 0x0000000500037c02 */ /* 0x002fe20008000f00 */
[----:B------:R-:W-:Y:S06]  /*2af0*/  BRA.U UP0, `(.L_x_50) ;  /* 0x0000000100187547 */ /* 0x000fec000b800000 */
.L_x_51:
[----:B------:R-:W-:Y:S05]  /*2b00*/  NANOSLEEP 0x64 ;  /* 0x000000640000795d */ /* 0x000fea0003800000 */
[----:B------:R-:W-:-:S05]  /*2b10*/  UMOV UR5, 0x10 ;  /* 0x0000001000057882 */ /* 0x000fca0000000000 */
[----:B------:R-:W-:Y:S04]  /*2b20*/  DEPBAR.LE SB1, 0x36 ;  /* 0x00009d800000791a */ /* 0x000fe80000000000 */
[----:B------:R-:W1:Y:S02]  /*2b30*/  UTCATOMSWS.FIND_AND_SET.ALIGN UP0, UR5, UR5 ;  /* 0x00000005000575e3 */ /* 0x000e640008000800 */
[----:B-1----:R-:W-:Y:S01]  /*2b40*/  MOV R3, UR5 ;  /* 0x0000000500037c02 */ /* 0x002fe20008000f00 */
[----:B------:R-:W-:Y:S05]  /*2b50*/  BRA.U !UP0, `(.L_x_51) ;  /* 0xfffffffd08e87547 */ /* 0x000fea000b83ffff */
.L_x_50:
[-C--:B------:R-:W-:Y:S02]  /*2b60*/  SHF.L.U32 R2, R2, R3.reuse, RZ ;  /* 0x0000000302027219 */ /* 0x080fe400000006ff */
[----:B------:R-:W-:Y:S01]  /*2b70*/  SHF.L.U32 R0, R0, R3, RZ ;  /* 0x0000000300007219 */ /* 0x000fe200000006ff */
[----:B------:R-:W-:Y:S02]  /*2b80*/  IMAD.SHL.U32 R3, R3, 0x20, RZ ;  /* 0x0000002003037824 */ /* 0x000fe400078e00ff */
[----:B------:R1:W-:Y:S04]  /*2b90*/  ATOMS.OR RZ, [UR4+0x14], R2 ;  /* 0x00001402ffff798c */ /* 0x0003e8000b000004 */
[----:B------:R1:W-:Y:S04]  /*2ba0*/  ATOMS.OR RZ, [UR4+0x18], R0 ;  /* 0x00001800ffff798c */ /* 0x0003e8000b000004 */
[----:B------:R1:W-:Y:S01]  /*2bb0*/  STS [UR37+0x130], R3 ;  /* 0x00013003ff007988 */ /* 0x0003e20008000825 */
[----:B------:R-:W-:Y:S05]  /*2bc0*/  BRA `(.L_x_49) ;  /* 0x0000000000107947 */ /* 0x000fea0003800000 */
.L_x_48:
[----:B------:R-:W-:Y:S02]  /*2bd0*/  MOV R0, 0xffffffff ;  /* 0xffffffff00007802 */ /* 0x000fe40000000f00 */
[----:B------:R-:W-:-:S03]  /*2be0*/  MOV R2, 0x2c10 ;  /* 0x00002c1000027802 */ /* 0x000fc60000000f00 */
[----:B------:R1:W-:Y:S04]  /*2bf0*/  STS [UR37+0x130], R0 ;  /* 0x00013000ff007988 */ /* 0x0003e80008000825 */
[----:B-1-3-5:R-:W-:Y:S05]  /*2c00*/  CALL.REL.NOINC `($__internal_1_$__cuda_sm10x_tcgen05_guardrail_trap_phase_invalid_during_alloc) ;  /* 0x0000005c00ec7944 */ /* 0x02afea0003c00000 */
.L_x_49:
[----:B------:R-:W-:Y:S05]  /*2c10*/  WARPSYNC.ALL ;  /* 0x0000000000007948 */ /* 0x000fea0003800000 */
[----:B------:R-:W2:Y:S01]  /*2c20*/  S2UR UR5, SR_CgaCtaId ;  /* 0x00000000000579c3 */ /* 0x000ea20000008800 */
[----:B------:R-:W-:Y:S01]  /*2c30*/  UMOV UR4, 0x400 ;  /* 0x0000040000047882 */ /* 0x000fe20000000000 */
[----:B------:R-:W-:-:S06]  /*2c40*/  NOP ;  /* 0x0000000000007918 */ /* 0x000fcc0000000000 */
[----:B------:R-:W-:Y:S06]  /*2c50*/  BAR.ARV 0x6, 0xa0 ;  /* 0x0182800000007b1d */ /* 0x000fec0000002000 */
[----:B------:R-:W4:Y:S01]  /*2c60*/  LDCU UR7, c[0x0][0x38c] ;  /* 0x00007180ff0777ac */ /* 0x000f220008000800 */
[----:B------:R-:W-:Y:S01]  /*2c70*/  IMAD.MOV.U32 R11, RZ, RZ, 0x1 ;  /* 0x00000001ff0b7424 */ /* 0x000fe200078e00ff */
[----:B------:R-:W-:Y:S01]  /*2c80*/  CS2R R8, SRZ ;  /* 0x0000000000087805 */ /* 0x000fe2000001ff00 */
[----:B------:R-:W-:Y:S01]  /*2c90*/  IMAD.MOV.U32 R10, RZ, RZ, RZ ;  /* 0x000000ffff0a7224 */ /* 0x000fe200078e00ff */
[----:B------:R-:W3:Y:S01]  /*2ca0*/  LDCU UR6, c[0x0][0x38c] ;  /* 0x00007180ff0677ac */ /* 0x000ee20008000800 */
[----:B------:R-:W-:Y:S01]  /*2cb0*/  UMOV UR15, URZ ;  /* 0x000000ff000f7c82 */ /* 0x000fe20008000000 */
[----:B------:R-:W-:Y:S01]  /*2cc0*/  UMOV UR14, URZ ;  /* 0x000000ff000e7c82 */ /* 0x000fe20008000000 */
[----:B--2---:R-:W-:Y:S01]  /*2cd0*/  ULEA UR5, UR5, UR4, 0x18 ;  /* 0x0000000405057291 */ /* 0x004fe2000f8ec0ff */
[----:B------:R-:W-:Y:S01]  /*2ce0*/  UMOV UR24, 0x0 ;  /* 0x0000000000187882 */ /* 0x000fe20000000000 */
[----:B------:R-:W-:-:S02]  /*2cf0*/  UMOV UR25, 0x8100910 ;  /* 0x0810091000197882 */ /* 0x000fc40000000000 */
[----:B------:R-:W-:Y:S02]  /*2d00*/  UIADD3 UR10, UPT, UPT, UR5, 0x8400, URZ ;  /* 0x00008400050a7890 */ /* 0x000fe4000fffe0ff */
[----:B------:R-:W-:Y:S02]  /*2d10*/  UIADD3 UR11, UPT, UPT, UR5, 0x14400, URZ ;  /* 0x00014400050b7890 */ /* 0x000fe4000fffe0ff */
[----:B----4-:R-:W-:Y:S01]  /*2d20*/  UIADD3 UR7, UPT, UPT, UR7, 0x1f, URZ ;  /* 0x0000001f07077890 */ /* 0x010fe2000fffe0ff */
[----:B-1----:R-:W1:Y:S01]  /*2d30*/  LDS R0, [UR5+0x130] ;  /* 0x00013005ff007984 */ /* 0x002e620008000800 */
[----:B------:R-:W-:Y:S02]  /*2d40*/  USHF.R.U32.HI UR10, URZ, 0x4, UR10 ;  /* 0x00000004ff0a7899 */ /* 0x000fe4000801160a */
[----:B------:R-:W-:Y:S02]  /*2d50*/  USHF.R.S32.HI UR4, URZ, 0x1f, UR7 ;  /* 0x0000001fff047899 */ /* 0x000fe40008011407 */
[----:B------:R-:W-:-:S02]  /*2d60*/  USHF.R.U32.HI UR11, URZ, 0x4, UR11 ;  /* 0x00000004ff0b7899 */ /* 0x000fc4000801160b */
[----:B------:R-:W-:Y:S02]  /*2d70*/  ULEA.HI UR4, UR4, UR7, URZ, 0x5 ;  /* 0x0000000704047291 */ /* 0x000fe4000f8f28ff */
[----:B------:R-:W-:Y:S02]  /*2d80*/  ULOP3.LUT UR10, UR10, 0x3fff, URZ, 0xc0, !UPT ;  /* 0x00003fff0a0a7892 */ /* 0x000fe4000f8ec0ff */
[----:B------:R-:W-:Y:S02]  /*2d90*/  USHF.R.S32.HI UR4, URZ, 0x5, UR4 ;  /* 0x00000005ff047899 */ /* 0x000fe40008011404 */
[----:B------:R-:W-:Y:S02]  /*2da0*/  ULOP3.LUT UR11, UR11, 0x3fff, URZ, 0xc0, !UPT ;  /* 0x00003fff0b0b7892 */ /* 0x000fe4000f8ec0ff */
[----:B------:R-:W-:Y:S01]  /*2db0*/  UISETP.LT.AND UP0, UPT, UR4, 0x1, UPT ;  /* 0x000000010400788c */ /* 0x000fe2000bf01270 */
[----:B------:R-:W-:Y:S01]  /*2dc0*/  UMOV UR22, 0x0 ;  /* 0x0000000000167882 */ /* 0x000fe20000000000 */
[----:B------:R-:W-:-:S02]  /*2dd0*/  UMOV UR23, 0x8100910 ;  /* 0x0810091000177882 */ /* 0x000fc40000000000 */
[----:B------:R-:W-:Y:S02]  /*2de0*/  USEL UR9, UR4, 0x1, !UP0 ;  /* 0x0000000104097887 */ /* 0x000fe4000c000000 */
[----:B------:R-:W-:Y:S02]  /*2df0*/  ULOP3.LUT UR10, UR10, 0x10000, URZ, 0xfc, !UPT ;  /* 0x000100000a0a7892 */ /* 0x000fe4000f8efcff */
[----:B------:R-:W-:Y:S02]  /*2e00*/  ULOP3.LUT UR11, UR11, 0x10000, URZ, 0xfc, !UPT ;  /* 0x000100000b0b7892 */ /* 0x000fe4000f8efcff */
[----:B------:R-:W-:Y:S02]  /*2e10*/  UIADD3 UR9, UPT, UPT, -UR9, URZ, URZ ;  /* 0x000000ff09097290 */ /* 0x000fe4000fffe1ff */
[----:B---3--:R-:W-:Y:S01]  /*2e20*/  UISETP.GE.AND UP3, UPT, UR6, 0x1, UPT ;  /* 0x000000010600788c */ /* 0x008fe2000bf66270 */
[----:B------:R-:W-:Y:S01]  /*2e30*/  UMOV UR20, 0x0 ;  /* 0x0000000000147882 */ /* 0x000fe20000000000 */
[----:B------:R-:W-:Y:S01]  /*2e40*/  UMOV UR21, 0x8100910 ;  /* 0x0810091000157882 */ /* 0x000fe20000000000 */
[----:B------:R-:W-:Y:S01]  /*2e50*/  UMOV UR18, 0x0 ;  /* 0x0000000000127882 */ /* 0x000fe20000000000 */
[----:B------:R-:W-:Y:S01]  /*2e60*/  UMOV UR19, 0x8100910 ;  /* 0x0810091000137882 */ /* 0x000fe20000000000 */
[----:B-1----:R-:W-:-:S15]  /*2e70*/  R2UR UR16, R0 ;  /* 0x00000000001072ca */ /* 0x002fde00000e0000 */
.L_x_58:
[----:B------:R-:W-:Y:S02]  /*2e80*/  LEA R0, R10, UR5, 0x3 ;  /* 0x000000050a007c11 */ /* 0x000fe4000f8e18ff */
[----:B------:R-:W-:Y:S02]  /*2e90*/  SHF.L.U32 R5, R9, 0x1f, RZ ;  /* 0x0000001f09057819 */ /* 0x000fe400000006ff */
[----:B------:R-:W-:Y:S01]  /*2ea0*/  PLOP3.LUT P0, PT, PT, PT, UP3, 0x80, 0x8 ;  /* 0x000000000008781c */ /* 0x000fe20003f0f038 */
[----:B------:R-:W-:Y:S01]  /*2eb0*/  VIADD R3, R0, 0x90 ;  /* 0x0000009000037836 */ /* 0x000fe20000000000 */
[----:B-1----:R-:W1:Y:S02]  /*2ec0*/  SYNCS.PHASECHK.TRANS64.TRYWAIT P1, [R0+URZ+0x80], R5 ;  /* 0x00008005000075a7 */ /* 0x002e6400080211ff */
[----:B-1-3--:R-:W-:Y:S09]  /*2ed0*/  @!P1 BRA `(.L_x_52) ;  /* 0x0000005400389947 */ /* 0x00aff20003800000 */
.L_x_143:
[----:B------:R-:W-:Y:S01]  /*2ee0*/  LEA R4, R10, UR5, 0x4 ;  /* 0x000000050a047c11 */ /* 0x000fe2000f8e20ff */
[----:B------:R-:W-:Y:S01]  /*2ef0*/  @UP3 ULEA UR6, UR14, UR5, 0x3 ;  /* 0x000000050e063291 */ /* 0x000fe2000f8e18ff */
[----:B------:R-:W-:Y:S01]  /*2f00*/  PLOP3.LUT P2, PT, PT, PT, PT, 0x80, 0x8 ;  /* 0x000000000008781c */ /* 0x000fe20003f4f070 */
[----:B------:R-:W-:Y:S01]  /*2f10*/  ULEA UR7, UR15, UR5, 0x3 ;  /* 0x000000050f077291 */ /* 0x000fe2000f8e18ff */
[----:B------:R-:W-:Y:S01]  /*2f20*/  PRMT R3, RZ, 0x654, R3 ;  /* 0x00000654ff037816 */ /* 0x000fe20000000003 */
[----:B------:R-:W-:Y:S01]  /*2f30*/  ULEA UR8, UR15, UR16, 0x6 ;  /* 0x000000100f087291 */ /* 0x000fe2000f8e30ff */
[----:B-1----:R-:W1:Y:S01]  /*2f40*/  LDS.128 R4, [R4+0x110] ;  /* 0x0001100004047984 */ /* 0x002e620000000c00 */
[----:B------:R-:W-:Y:S02]  /*2f50*/  @P0 SHF.L.U32 R2, R8, 0x1f, RZ ;  /* 0x0000001f08020819 */ /* 0x000fe400000006ff */
[----:B------:R-:W-:Y:S01]  /*2f60*/  SHF.L.U32 R0, R11, 0x1f, RZ ;  /* 0x0000001f0b007819 */ /* 0x000fe200000006ff */
[----:B------:R-:W-:Y:S01]  /*2f70*/  @!PT LDS RZ, [RZ] ;  /* 0x00000000fffff984 */ /* 0x000fe20000000800 */
[----:B------:R-:W-:Y:S01]  /*2f80*/  @!PT LDS RZ, [RZ] ;  /* 0x00000000fffff984 */ /* 0x000fe20000000800 */
[----:B------:R-:W-:Y:S01]  /*2f90*/  @!PT LDS RZ, [RZ] ;  /* 0x00000000fffff984 */ /* 0x000fe20000000800 */
[----:B------:R-:W-:Y:S01]  /*2fa0*/  @!PT LDS RZ, [RZ] ;  /* 0x00000000fffff984 */ /* 0x000fe20000000800 */
[----:B------:R2:W-:Y:S06]  /*2fb0*/  MEMBAR.ALL.CTA ;  /* 0x0000000000007992 */ /* 0x0005ec0000008000 */
[----:B--2---:R-:W2:Y:S02]  /*2fc0*/  FENCE.VIEW.ASYNC.S ;  /* 0x00000000000073c6 */ /* 0x004ea40000000000 */
[----:B--2---:R2:W-:Y:S01]  /*2fd0*/  SYNCS.ARRIVE.TRANS64.RED.A1T0 RZ, [R3+URZ], RZ ;  /* 0x000000ff03ff79a7 */ /* 0x0045e200081004ff */
[----:B------:R2:W3:Y:S01]  /*2fe0*/  @P0 SYNCS.PHASECHK.TRANS64.TRYWAIT P2, [UR6], R2 ;  /* 0x00000002ff0005a7 */ /* 0x0004e20008041106 */
[----:B-1----:R-:W-:Y:S01]  /*2ff0*/  LOP3.LUT P1, RZ, R6, 0x1, RZ, 0xc0, !PT ;  /* 0x0000000106ff7812 */ /* 0x002fe2000782c0ff */
[----:B------:R-:W1:Y:S02]  /*3000*/  SYNCS.PHASECHK.TRANS64.TRYWAIT P0, [UR7+0xc0], R0 ;  /* 0x0000c000ff0075a7 */ /* 0x000e640008001107 */
[----:B-123--:R-:W-:Y:S10]  /*3010*/  @!P0 BRA `(.L_x_53) ;  /* 0x0000005000fc8947 */ /* 0x00eff40003800000 */
.L_x_145:
[----:B------:R-:W-:Y:S01]  /*3020*/  IADD3 R10, PT, PT, R10, 0x1, RZ ;  /* 0x000000010a0a7810 */ /* 0x000fe20007ffe0ff */
[----:B------:R-:W-:Y:S06]  /*3030*/  BRA.U !UP3, `(.L_x_54) ;  /* 0x000000010bc07547 */ /* 0x000fec000b800000 */
[----:B------:R-:W-:Y:S01]  /*3040*/  UPLOP3.LUT UP4, UPT, UPT, UPT, UPT, 0x40, 0x4 ;  /* 0x000000000004789c */ /* 0x000fe20003f8e870 */
[----:B------:R-:W-:Y:S01]  /*3050*/  UMOV UR13, UR9 ;  /* 0x00000009000d7c82 */ /* 0x000fe20008000000 */
[----:B------:R-:W-:Y:S01]  /*3060*/  UMOV UR12, UR4 ;  /* 0x00000004000c7c82 */ /* 0x000fe20008000000 */
[----:B------:R-:W-:-:S08]  /*3070*/  UMOV UR17, UR14 ;  /* 0x0000000e00117c82 */ /* 0x000fd00008000000 */
.L_x_57:
[----:B------:R-:W-:Y:S02]  /*3080*/  UIADD3 UR13, UPT, UPT, UR13, 0x1, URZ ;  /* 0x000000010d0d7890 */ /* 0x000fe4000fffe0ff */
[----:B--2---:R-:W-:Y:S02]  /*3090*/  ULEA UR6, UR17, UR5, 0x3 ;  /* 0x0000000511067291 */ /* 0x004fe4000f8e18ff */
[----:B------:R-:W-:Y:S01]  /*30a0*/  UISETP.NE.AND UP0, UPT, UR13, URZ, UPT ;  /* 0x000000ff0d00728c */ /* 0x000fe2000bf05270 */
[----:B---3--:R-:W-:Y:S10]  /*30b0*/  @P2 BRA `(.L_x_55) ;  /* 0x00000000000c2947 */ /* 0x008ff40003800000 */
[----:B-1----:R-:W-:Y:S04]  /*30c0*/  SHF.L.U32 R3, R8, 0x1f, RZ ;  /* 0x0000001f08037819 */ /* 0x002fe800000006ff */
[----:B------:R-:W1:Y:S02]  /*30d0*/  SYNCS.PHASECHK.TRANS64.TRYWAIT P0, [UR6], R3 ;  /* 0x00000003ff0075a7 */ /* 0x000e640008001106 */
[----:B-1----:R-:W-:Y:S05]  /*30e0*/  @!P0 BRA `(.L_x_56) ;  /* 0x0000005000e08947 */ /* 0x002fea0003800000 */
.L_x_55:
[----:B------:R-:W-:Y:S01]  /*30f0*/  UISETP.NE.AND UP1, UPT, UR12, 0x1, UPT ;  /* 0x000000010c00788c */ /* 0x000fe2000bf25270 */
[----:B------:R-:W-:Y:S01]  /*3100*/  PLOP3.LUT P2, PT, PT, PT, PT, 0x80, 0x8 ;  /* 0x000000000008781c */ /* 0x000fe20003f4f070 */
[----:B------:R-:W-:Y:S02]  /*3110*/  UIADD3 UR14, UPT, UPT, UR17, 0x1, URZ ;  /* 0x00000001110e7890 */ /* 0x000fe4000fffe0ff */
[----:B------:R-:W-:Y:S02]  /*3120*/  ULEA UR28, UR17, UR11, 0x9 ;  /* 0x0000000b111c7291 */ /* 0x000fe4000f8e48ff */
[----:B------:R-:W-:Y:S01]  /*3130*/  UISETP.NE.AND UP2, UPT, UR14, 0x3, UPT ;  /* 0x000000030e00788c */ /* 0x000fe2000bf45270 */
[----:B------:R-:W-:Y:S01]  /*3140*/  PLOP3.LUT P0, PT, PT, PT, UP1, 0x80, 0x8 ;  /* 0x000000000008781c */ /* 0x000fe20003f0f018 */
[----:B------:R-:W-:Y:S02]  /*3150*/  UIADD3 UR40, UPT, UPT, UR28, 0x2, URZ ;  /* 0x000000021c287890 */ /* 0x000fe4000fffe0ff */
[----:B------:R-:W-:Y:S02]  /*3160*/  USEL UR27, URZ, 0x1, UP2 ;  /* 0x00000001ff1b7887 */ /* 0x000fe40009000000 */
[----:B------:R-:W-:Y:S02]  /*3170*/  USEL UR14, UR14, URZ, UP2 ;  /* 0x000000ff0e0e7287 */ /* 0x000fe40009000000 */
[----:B------:R-:W-:Y:S02]  /*3180*/  UIADD3 UR36, UPT, UPT, UR28, 0x4, URZ ;  /* 0x000000041c247890 */ /* 0x000fe4000fffe0ff */
[----:B------:R-:W-:Y:S01]  /*3190*/  @UP1 ULEA UR26, UR14, UR5, 0x3 ;  /* 0x000000050e1a1291 */ /* 0x000fe2000f8e18ff */
[----:B------:R-:W-:Y:S01]  /*31a0*/  LOP3.LUT R8, R8, UR27, RZ, 0x3c, !PT ;  /* 0x0000001b08087c12 */ /* 0x000fe2000f8e3cff */
[----:B------:R-:W-:Y:S02]  /*31b0*/  UIADD3 UR32, UPT, UPT, UR28, 0x6, URZ ;  /* 0x000000061c207890 */ /* 0x000fe4000fffe0ff */
[----:B------:R-:W-:Y:S01]  /*31c0*/  UIADD3 UR6, UPT, UPT, UR6, 0x18, URZ ;  /* 0x0000001806067890 */ /* 0x000fe2000fffe0ff */
[----:B-1----:R-:W-:Y:S01]  /*31d0*/  @P0 SHF.L.U32 R0, R8, 0x1f, RZ ;  /* 0x0000001f08000819 */ /* 0x002fe200000006ff */
[----:B------:R-:W-:Y:S01]  /*31e0*/  UIADD3 UR12, UPT, UPT, UR12, -0x1, URZ ;  /* 0xffffffff0c0c7890 */ /* 0x000fe2000fffe0ff */
[----:B------:R-:W-:Y:S02]  /*31f0*/  UMOV UR29, 0x40004040 ;  /* 0x40004040001d7882 */ /* 0x000fe40000000000 */
[----:B------:R2:W3:Y:S01]  /*3200*/  @P0 SYNCS.PHASECHK.TRANS64.TRYWAIT P2, [UR26], R0 ;  /* 0x00000000ff0005a7 */ /* 0x0004e2000804111a */
[----:B------:R-:W-:Y:S01]  /*3210*/  ULEA UR26, UR17, UR10, 0xa ;  /* 0x0000000a111a7291 */ /* 0x000fe2000f8e50ff */
[----:B------:R-:W-:Y:S01]  /*3220*/  UMOV UR27, 0x40004040 ;  /* 0x40004040001b7882 */ /* 0x000fe20000000000 */
[----:B------:R-:W-:Y:S02]  /*3230*/  UMOV UR41, 0x40004040 ;  /* 0x4000404000297882 */ /* 0x000fe40000000000 */
[----:B------:R-:W-:Y:S02]  /*3240*/  UIADD3 UR38, UPT, UPT, UR26, 0x2, URZ ;  /* 0x000000021a267890 */ /* 0x000fe4000fffe0ff */
[----:B------:R-:W-:Y:S02]  /*3250*/  UIADD3 UR34, UPT, UPT, UR26, 0x4, URZ ;  /* 0x000000041a227890 */ /* 0x000fe4000fffe0ff */
[----:B------:R-:W-:Y:S01]  /*3260*/  UIADD3 UR30, UPT, UPT, UR26, 0x6, URZ ;  /* 0x000000061a1e7890 */ /* 0x000fe2000fffe0ff */
[----:B------:R2:W-:Y:S01]  /*3270*/  UTCHMMA gdesc[UR26], gdesc[UR28], tmem[UR8], tmem[UR24], idesc[UR25], UP4 ;  /* 0x00ff181c1a0075ea */ /* 0x0005e2000a000008 */
[----:B------:R-:W-:Y:S01]  /*3280*/  UPLOP3.LUT UP4, UPT, UPT, UPT, UPT, 0x80, 0x8 ;  /* 0x000000000008789c */ /* 0x000fe20003f8f070 */
[----:B------:R-:W-:Y:S01]  /*3290*/  UMOV UR39, 0x40004040 ;  /* 0x4000404000277882 */ /* 0x000fe20000000000 */
[----:B------:R-:W-:Y:S01]  /*32a0*/  UMOV UR37, 0x40004040 ;  /* 0x4000404000257882 */ /* 0x000fe20000000000 */
[----:B------:R2:W-:Y:S01]  /*32b0*/  UTCHMMA gdesc[UR38], gdesc[UR40], tmem[UR8], tmem[UR22], idesc[UR23], UPT ;  /* 0x00ff1628260075ea */ /* 0x0005e2000b800008 */
[----:B------:R-:W-:Y:S01]  /*32c0*/  UMOV UR35, 0x40004040 ;  /* 0x4000404000237882 */ /* 0x000fe20000000000 */
[----:B------:R-:W-:Y:S01]  /*32d0*/  UMOV UR33, 0x40004040 ;  /* 0x4000404000217882 */ /* 0x000fe20000000000 */
[----:B------:R-:W-:Y:S01]  /*32e0*/  UMOV UR31, 0x40004040 ;  /* 0x40004040001f7882 */ /* 0x000fe20000000000 */
[----:B------:R2:W-:Y:S01]  /*32f0*/  UTCHMMA gdesc[UR34], gdesc[UR36], tmem[UR8], tmem[UR20], idesc[UR21], UPT ;  /* 0x00ff1424220075ea */ /* 0x0005e2000b800008 */
[----:B------:R2:W-:Y:S01]  /*3300*/  UTCHMMA gdesc[UR30], gdesc[UR32], tmem[UR8], tmem[UR18], idesc[UR19], UPT ;  /* 0x00ff12201e0075ea */ /* 0x0005e2000b800008 */
[----:B------:R2:W-:Y:S01]  /*3310*/  UTCBAR [UR6], URZ ;  /* 0x000000ff060073e9 */ /* 0x0005e200080000ff */
[----:B------:R-:W-:Y:S01]  /*3320*/  UMOV UR17, UR14 ;  /* 0x0000000e00117c82 */ /* 0x000fe20008000000 */
[----:B------:R-:W-:Y:S05]  /*3330*/  BRA.U UP0, `(.L_x_57) ;  /* 0xfffffffd00507547 */ /* 0x000fea000b83ffff */
.L_x_54:
[----:B------:R-:W-:Y:S01]  /*3340*/  UIADD3 UR15, UPT, UPT, UR15, 0x1, URZ ;  /* 0x000000010f0f7890 */ /* 0x000fe2000fffe0ff */
[C---:B------:R-:W-:Y:S01]  /*3350*/  ISETP.NE.AND P0, PT, R10.reuse, 0x2, PT ;  /* 0x000000020a00780c */ /* 0x040fe20003f05270 */
[----:B------:R-:W-:Y:S02]  /*3360*/  UIADD3 UR7, UPT, UPT, UR7, 0xa0, URZ ;  /* 0x000000a007077890 */ /* 0x000fe4000fffe0ff */
[----:B------:R-:W-:Y:S01]  /*3370*/  UISETP.NE.AND UP0, UPT, UR15, 0x4, UPT ;  /* 0x000000040f00788c */ /* 0x000fe2000bf05270 */
[----:B-12---:R-:W-:Y:S02]  /*3380*/  SEL R0, RZ, 0x1, P0 ;  /* 0x00000001ff007807 */ /* 0x006fe40000000000 */
[----:B------:R-:W-:Y:S01]  /*3390*/  SEL R10, R10, RZ, P0 ;  /* 0x000000ff0a0a7207 */ /* 0x000fe20000000000 */
[----:B------:R-:W-:Y:S01]  /*33a0*/  USEL UR6, URZ, 0x1, UP0 ;  /* 0x00000001ff067887 */ /* 0x000fe20008000000 */
[----:B------:R-:W-:Y:S01]  /*33b0*/  LOP3.LUT R9, R9, R0, RZ, 0x3c, !PT ;  /* 0x0000000009097212 */ /* 0x000fe200078e3cff */
[----:B------:R-:W-:Y:S01]  /*33c0*/  USEL UR15, UR15, URZ, UP0 ;  /* 0x000000ff0f0f7287 */ /* 0x000fe20008000000 */
[----:B------:R1:W-:Y:S03]  /*33d0*/  UTCBAR [UR7], URZ ;  /* 0x000000ff070073e9 */ /* 0x0003e600080000ff */
[----:B------:R-:W-:Y:S01]  /*33e0*/  LOP3.LUT R11, R11, UR6, RZ, 0x3c, !PT ;  /* 0x000000060b0b7c12 */ /* 0x000fe2000f8e3cff */
[----:B------:R-:W-:Y:S07]  /*33f0*/  @P1 BRA `(.L_x_58) ;  /* 0xfffffff800a01947 */ /* 0x000fee000383ffff */
[----:B------:R-:W2:Y:S01]  /*3400*/  S2UR UR4, SR_CgaCtaId ;  /* 0x00000000000479c3 */ /* 0x000ea20000008800 */
[----:B------:R-:W-:Y:S01]  /*3410*/  ELECT P0, URZ, PT ;  /* 0x0000000000ff782f */ /* 0x000fe20003800000 */
[----:B------:R-:W-:Y:S01]  /*3420*/  IMAD.MOV.U32 R0, RZ, RZ, 0x1 ;  /* 0x00000001ff007424 */ /* 0x000fe200078e00ff */
[----:B------:R-:W-:Y:S01]  /*3430*/  UIADD3 UR5, UPT, UPT, UR5, 0xc0, URZ ;  /* 0x000000c005057890 */ /* 0x000fe2000fffe0ff */
[----:B------:R-:W-:Y:S01]  /*3440*/  SHF.L.U32 R3, R11, 0x1f, RZ ;  /* 0x0000001f0b037819 */ /* 0x000fe200000006ff */
[----:B------:R-:W-:-:S03]  /*3450*/  UMOV UR6, 0x40 ;  /* 0x0000004000067882 */ /* 0x000fc60000000000 */
[----:B------:R-:W-:Y:S01]  /*3460*/  UVIRTCOUNT.DEALLOC.SMPOOL 0x80 ;  /* 0x000000800000784c */ /* 0x000fe20000000000 */
[----:B--2---:R-:W-:Y:S02]  /*3470*/  ULEA UR4, UR4, UR6, 0x18 ;  /* 0x0000000604047291 */ /* 0x004fe4000f8ec0ff */
[----:B------:R-:W-:-:S07]  /*3480*/  ULEA UR6, UR15, UR5, 0x3 ;  /* 0x000000050f067291 */ /* 0x000fce000f8e18ff */
[----:B------:R2:W-:Y:S02]  /*3490*/  @P0 STS.U8 [UR4+0x1c], R0 ;  /* 0x00001c00ff000988 */ /* 0x0005e40008000004 */
[----:B------:R-:W4:Y:S02]  /*34a0*/  SYNCS.PHASECHK.TRANS64.TRYWAIT P0, [UR6], R3 ;  /* 0x00000003ff0075a7 */ /* 0x000f240008001106 */
[----:B--2-4-:R-:W-:Y:S05]  /*34b0*/  @!P0 BRA `(.L_x_59) ;  /* 0x0000005000048947 */ /* 0x014fea0003800000 */
.L_x_148:
[----:B-1----:R-:W-:-:S04]  /*34c0*/  UIADD3 UR7, UPT, UPT, UR15, 0x1, URZ ;  /* 0x000000010f077890 */ /* 0x002fc8000fffe0ff */
[----:B------:R-:W-:-:S04]  /*34d0*/  UISETP.NE.AND UP0, UPT, UR7, 0x4, UPT ;  /* 0x000000040700788c */ /* 0x000fc8000bf05270 */
[----:B------:R-:W-:Y:S02]  /*34e0*/  USEL UR8, URZ, 0x1, UP0 ;  /* 0x00000001ff087887 */ /* 0x000fe40008000000 */
[----:B------:R-:W-:-:S04]  /*34f0*/  USEL UR7, UR7, URZ, UP0 ;  /* 0x000000ff07077287 */ /* 0x000fc80008000000 */
[----:B------:R-:W-:Y:S01]  /*3500*/  ULEA UR6, UR7, UR5, 0x3 ;  /* 0x0000000507067291 */ /* 0x000fe2000f8e18ff */
[----:B------:R-:W-:-:S04]  /*3510*/  LOP3.LUT R2, R11, UR8, RZ, 0x3c, !PT ;  /* 0x000000080b027c12 */ /* 0x000fc8000f8e3cff */
[----:B--2---:R-:W-:-:S04]  /*3520*/  SHF.L.U32 R3, R2, 0x1f, RZ ;  /* 0x0000001f02037819 */ /* 0x004fc800000006ff */
[----:B------:R-:W1:Y:S02]  /*3530*/  SYNCS.PHASECHK.TRANS64.TRYWAIT P0, [UR6], R3 ;  /* 0x00000003ff0075a7 */ /* 0x000e640008001106 */
[----:B-1----:R-:W-:Y:S05]  /*3540*/  @!P0 BRA `(.L_x_60) ;  /* 0x0000004c00f88947 */ /* 0x002fea0003800000 */
.L_x_150:
        /* <DEDUP_REMOVED lines=9> */
.L_x_152:
[----:B------:R-:W-:-:S04]  /*35e0*/  UIADD3 UR7, UPT, UPT, UR7, 0x1, URZ ;  /* 0x0000000107077890 */ /* 0x000fc8000fffe0ff */
[----:B------:R-:W-:-:S04]  /*35f0*/  UISETP.NE.AND UP0, UPT, UR7, 0x4, UPT ;  /* 0x000000040700788c */ /* 0x000fc8000bf05270 */
[----:B------:R-:W-:Y:S02]  /*3600*/  USEL UR6, URZ, 0x1, UP0 ;  /* 0x00000001ff067887 */ /* 0x000fe40008000000 */
[----:B------:R-:W-:-:S04]  /*3610*/  USEL UR7, UR7, URZ, UP0 ;  /* 0x000000ff07077287 */ /* 0x000fc80008000000 */
[----:B------:R-:W-:Y:S01]  /*3620*/  ULEA UR7, UR7, UR5, 0x3 ;  /* 0x0000000507077291 */ /* 0x000fe2000f8e18ff */
[----:B-1----:R-:W-:-:S04]  /*3630*/  LOP3.LUT R3, R2, UR6, RZ, 0x3c, !PT ;  /* 0x0000000602037c12 */ /* 0x002fc8000f8e3cff */
[----:B------:R-:W-:-:S04]  /*3640*/  SHF.L.U32 R3, R3, 0x1f, RZ ;  /* 0x0000001f03037819 */ /* 0x000fc800000006ff */
[----:B------:R-:W1:Y:S02]  /*3650*/  SYNCS.PHASECHK.TRANS64.TRYWAIT P0, [UR7], R3 ;  /* 0x00000003ff0075a7 */ /* 0x000e640008001107 */
[----:B-1----:R-:W-:Y:S05]  /*3660*/  @!P0 BRA `(.L_x_62) ;  /* 0x0000004c00e08947 */ /* 0x002fea0003800000 */
.L_x_154:
[----:B------:R-:W-:Y:S01]  /*3670*/  NOP ;  /* 0x0000000000007918 */ /* 0x000fe20000000000 */
[----:B-1----:R-:W1:Y:S01]  /*3680*/  LDS R0, [UR4+0x14] ;  /* 0x00001404ff007984 */ /* 0x002e620008000800 */
[----:B------:R-:W-:Y:S01]  /*3690*/  ULOP3.LUT UR6, UR16, 0xffff, URZ, 0xc0, !UPT ;  /* 0x0000ffff10067892 */ /* 0x000fe2000f8ec0ff */
[----:B------:R-:W-:Y:S01]  /*36a0*/  UMOV UR8, 0xffff ;  /* 0x0000ffff00087882 */ /* 0x000fe20000000000 */
[----:B------:R-:W-:Y:S02]  /*36b0*/  UMOV UR5, 0x1 ;  /* 0x0000000100057882 */ /* 0x000fe40000000000 */
[----:B------:R-:W-:-:S04]  /*36c0*/  USHF.R.U32.HI UR6, URZ, 0x5, UR6 ;  /* 0x00000005ff067899 */ /* 0x000fc80008011606 */
[----:B------:R-:W-:Y:S02]  /*36d0*/  USHF.L.U32 UR8, UR8, UR6, URZ ;  /* 0x0000000608087299 */ /* 0x000fe400080006ff */
[----:B------:R-:W-:-:S04]  /*36e0*/  USHF.L.U32 UR5, UR5, UR6, URZ ;  /* 0x0000000605057299 */ /* 0x000fc800080006ff */
[----:B-1----:R-:W-:-:S04]  /*36f0*/  LOP3.LUT R0, R0, UR8, RZ, 0xc0, !PT ;  /* 0x0000000800007c12 */ /* 0x002fc8000f8ec0ff */
[----:B------:R-:W-:-:S13]  /*3700*/  ISETP.NE.AND P0, PT, R0, UR8, PT ;  /* 0x0000000800007c0c */ /* 0x000fda000bf05270 */
[----:B------:R-:W-:Y:S05]  /*3710*/  @P0 BRA `(.L_x_63) ;  /* 0x0000000000580947 */ /* 0x000fea0003800000 */
[----:B------:R-:W1:Y:S02]  /*3720*/  LDS R0, [UR4+0x18] ;  /* 0x00001804ff007984 */ /* 0x000e640008000800 */
[----:B-1----:R-:W-:-:S04]  /*3730*/  LOP3.LUT R0, R0, UR5, RZ, 0xc0, !PT ;  /* 0x0000000500007c12 */ /* 0x002fc8000f8ec0ff */
[----:B------:R-:W-:-:S13]  /*3740*/  ISETP.NE.AND P0, PT, R0, UR5, PT ;  /* 0x0000000500007c0c */ /* 0x000fda000bf05270 */
[----:B------:R-:W-:Y:S05]  /*3750*/  @P0 BRA `(.L_x_64) ;  /* 0x00000000003c0947 */ /* 0x000fea0003800000 */
[----:B------:R-:W1:Y:S01]  /*3760*/  S2R R2, SR_LANEID ;  /* 0x0000000000027919 */ /* 0x000e620000000000 */
[----:B------:R-:W-:Y:S01]  /*3770*/  ULOP3.LUT UR8, URZ, UR8, URZ, 0x33, !UPT ;  /* 0x00000008ff087292 */ /* 0x000fe2000f8e33ff */
[----:B------:R-:W-:Y:S01]  /*3780*/  LOP3.LUT R4, RZ, UR5, RZ, 0x33, !PT ;  /* 0x00000005ff047c12 */ /* 0x000fe2000f8e33ff */
[----:B------:R-:W-:Y:S02]  /*3790*/  VOTEU.ANY UR7, UPT, PT ;  /* 0x0000000000077886 */ /* 0x000fe400038e0100 */
[----:B------:R-:W-:Y:S01]  /*37a0*/  UFLO.U32 UR7, UR7 ;  /* 0x00000007000772bd */ /* 0x000fe200080e0000 */
[----:B------:R-:W2:Y:S01]  /*37b0*/  REDUX UR5, R4 ;  /* 0x00000000040573c4 */ /* 0x000ea20000000000 */
[----:B------:R-:W-:-:S06]  /*37c0*/  IMAD.U32 R0, RZ, RZ, UR8 ;  /* 0x00000008ff007e24 */ /* 0x000fcc000f8e00ff */
[----:B------:R4:W-:Y:S01]  /*37d0*/  UTCATOMSWS.AND URZ, UR8 ;  /* 0x0000000800ff79e3 */ /* 0x0009e20008000000 */
[----:B------:R-:W3:Y:S01]  /*37e0*/  REDUX UR6, R0 ;  /* 0x00000000000673c4 */ /* 0x000ee20000000000 */
[----:B-1----:R-:W-:Y:S01]  /*37f0*/  ISETP.EQ.U32.AND P0, PT, R2, UR7, PT ;  /* 0x0000000702007c0c */ /* 0x002fe2000bf02070 */
[----:B--2---:R-:W-:Y:S01]  /*3800*/  IMAD.U32 R2, RZ, RZ, UR5 ;  /* 0x00000005ff027e24 */ /* 0x004fe2000f8e00ff */
[----:B---3--:R-:W-:-:S11]  /*3810*/  MOV R3, UR6 ;  /* 0x0000000600037c02 */ /* 0x008fd60008000f00 */
[----:B------:R4:W-:Y:S04]  /*3820*/  @P0 ATOMS.AND RZ, [UR4+0x14], R3 ;  /* 0x00001403ffff098c */ /* 0x0009e8000a800004 */
[----:B------:R4:W-:Y:S01]  /*3830*/  @P0 ATOMS.AND RZ, [UR4+0x18], R2 ;  /* 0x00001802ffff098c */ /* 0x0009e2000a800004 */
[----:B------:R-:W-:Y:S05]  /*3840*/  BRA `(.L_x_65) ;  /* 0x0000000000147947 */ /* 0x000fea0003800000 */
.L_x_64:
[----:B------:R-:W-:Y:S02]  /*3850*/  MOV R2, 0x3870 ;  /* 0x0000387000027802 */ /* 0x000fe40000000f00 */
[----:B---3-5:R-:W-:Y:S05]  /*3860*/  CALL.REL.NOINC `($__internal_0_$__cuda_sm10x_tcgen05_guardrail_trap_col_being_dealloced_not_returned_by_alloc) ;  /* 0x0000005000c87944 */ /* 0x028fea0003c00000 */
[----:B------:R-:W-:Y:S05]  /*3870*/  BRA `(.L_x_65) ;  /* 0x0000000000087947 */ /* 0x000fea0003800000 */
.L_x_63:
[----:B------:R-:W-:Y:S02]  /*3880*/  MOV R2, 0x38a0 ;  /* 0x000038a000027802 */ /* 0x000fe40000000f00 */
[----:B---3-5:R-:W-:Y:S05]  /*3890*/  CALL.REL.NOINC `($__internal_2_$__cuda_sm10x_tcgen05_guardrail_trap_unallocated_columns_being_dealloced) ;  /* 0x0000005000d47944 */ /* 0x028fea0003c00000 */
.L_x_65:
[----:B------:R-:W-:Y:S01]  /*38a0*/  NOP ;  /* 0x0000000000007918 */ /* 0x000fe20000000000 */
[----:B----4-:R-:W-:Y:S05]  /*38b0*/  EXIT ;  /* 0x000000000000794d */ /* 0x010fea0003800000 */
.L_x_47:
[----:B------:R-:W-:-:S09]  /*38c0*/  UISETP.NE.OR UP2, UPT, UR8, 0x3, !UP2 ;  /* 0x000000030800788c */ /* 0x000fd2000d745670 */
[----:B------:R-:W-:Y:S05]  /*38d0*/  BRA.U UP2, `(.L_x_66) ;  /* 0x0000001102147547 */ /* 0x000fea000b800000 */
[----:B------:R-:W1:Y:S01]  /*38e0*/  LDC R0, c[0x0][0xb30] ;  /* 0x0002cc00ff007b82 */ /* 0x000e620000000800 */
[----:B------:R-:W2:Y:S01]  /*38f0*/  LDCU.64 UR8, c[0x0][0x888] ;  /* 0x00011100ff0877ac */ /* 0x000ea20008000a00 */
[----:B------:R-:W-:Y:S02]  /*3900*/  HFMA2 R25, -RZ, RZ, 0, 0 ;  /* 0x00000000ff197431 */ /* 0x000fe400000001ff */
[----:B-----5:R-:W-:Y:S01]  /*3910*/  IMAD.MOV.U32 R32, RZ, RZ, 0x1 ;  /* 0x00000001ff207424 */ /* 0x020fe200078e00ff */
[----:B------:R-:W-:Y:S01]  /*3920*/  MOV R23, 0x2000 ;  /* 0x0000200000177802 */ /* 0x000fe20000000f00 */
[----:B------:R-:W4:Y:S01]  /*3930*/  LDCU.64 UR4, c[0x0][0x890] ;  /* 0x00011200ff0477ac */ /* 0x000f220008000a00 */
[----:B------:R-:W-:Y:S01]  /*3940*/  IMAD.MOV.U32 R27, RZ, RZ, RZ ;  /* 0x000000ffff1b7224 */ /* 0x000fe200078e00ff */
[----:B------:R-:W3:Y:S01]  /*3950*/  LDC R19, c[0x0][0x370] ;  /* 0x0000dc00ff137b82 */ /* 0x000ee20000000800 */
[----:B------:R-:W-:Y:S01]  /*3960*/  UMOV UR7, 0x400 ;  /* 0x0000040000077882 */ /* 0x000fe20000000000 */
[----:B------:R-:W-:-:S02]  /*3970*/  UPLOP3.LUT UP1, UPT, UPT, UPT, UPT, 0x40, 0x4 ;  /* 0x000000000004789c */ /* 0x000fc40003f2e870 */
[----:B------:R-:W-:-:S04]  /*3980*/  ULEA UR7, UR37, UR7, 0x18 ;  /* 0x0000000725077291 */ /* 0x000fc8000f8ec0ff */
[----:B------:R-:W3:Y:S01]  /*3990*/  LDC R2, c[0x0][0xb0c] ;  /* 0x0002c300ff027b82 */ /* 0x000ee20000000800 */
[----:B------:R-:W-:Y:S02]  /*39a0*/  UIADD3 UR13, UPT, UPT, UR7, 0x48, URZ ;  /* 0x00000048070d7890 */ /* 0x000fe4000fffe0ff */
[----:B--2---:R-:W-:Y:S02]  /*39b0*/  UISETP.NE.U32.AND UP2, UPT, UR8, URZ, UPT ;  /* 0x000000ff0800728c */ /* 0x004fe4000bf45070 */
[----:B------:R-:W-:Y:S02]  /*39c0*/  UIADD3 UR33, UPT, UPT, UR7, 0x30, URZ ;  /* 0x0000003007217890 */ /* 0x000fe4000fffe0ff */
[----:B----4-:R-:W-:Y:S01]  /*39d0*/  UISETP.NE.U32.AND UP3, UPT, UR4, URZ, UPT ;  /* 0x000000ff0400728c */ /* 0x010fe2000bf65070 */
[----:B------:R-:W2:Y:S01]  /*39e0*/  LDC R18, c[0x0][0xb20] ;  /* 0x0002c800ff127b82 */ /* 0x000ea20000000800 */
[----:B-1----:R-:W-:Y:S01]  /*39f0*/  ISETP.NE.AND P1, PT, R0, 0x1, PT ;  /* 0x000000010000780c */ /* 0x002fe20003f25270 */
[----:B------:R-:W-:-:S02]  /*3a00*/  UISETP.NE.AND.EX UP2, UPT, UR9, URZ, UPT, UP2 ;  /* 0x000000ff0900728c */ /* 0x000fc4000bf45320 */
[----:B------:R-:W-:Y:S02]  /*3a10*/  UIADD3 UR25, UPT, UPT, UR7, 0x38, URZ ;  /* 0x0000003807197890 */ /* 0x000fe4000fffe0ff */
[----:B------:R-:W-:Y:S02]  /*3a20*/  UIADD3 UR17, UPT, UPT, UR7, 0x40, URZ ;  /* 0x0000004007117890 */ /* 0x000fe4000fffe0ff */
[----:B------:R-:W1:Y:S01]  /*3a30*/  LDC.64 R36, c[0x0][0x348] ;  /* 0x0000d200ff247b82 */ /* 0x000e620000000a00 */
[----:B------:R-:W-:Y:S02]  /*3a40*/  UPRMT UR13, UR37, 0x654, UR13 ;  /* 0x00000654250d7896 */ /* 0x000fe4000800000d */
[----:B------:R-:W-:-:S05]  /*3a50*/  UISETP.NE.AND.EX UP3, UPT, UR5, URZ, UPT, UP3 ;  /* 0x000000ff0500728c */ /* 0x000fca000bf65330 */
[----:B------:R-:W4:Y:S08]  /*3a60*/  LDC.64 R16, c[0x0][0xb10] ;  /* 0x0002c400ff107b82 */ /* 0x000f300000000a00 */
[----:B------:R-:W1:Y:S08]  /*3a70*/  LDC.64 R6, c[0x0][0xb18] ;  /* 0x0002c600ff067b82 */ /* 0x000e700000000a00 */
[----:B------:R-:W1:Y:S08]  /*3a80*/  LDC.64 R4, c[0x0][0xb28] ;  /* 0x0002ca00ff047b82 */ /* 0x000e700000000a00 */
[----:B--23--:R-:W1:Y:S02]  /*3a90*/  LDC R22, c[0x0][0x374] ;  /* 0x0000dd00ff167b82 */ /* 0x00ce640000000800 */
.L_x_77:
[----:B------:R-:W-:Y:S02]  /*3aa0*/  LEA R0, R27, UR7, 0x3 ;  /* 0x000000071b007c11 */ /* 0x000fe4000f8e18ff */
[----:B------:R-:W-:Y:S02]  /*3ab0*/  SHF.L.U32 R3, R25, 0x1f, RZ ;  /* 0x0000001f19037819 */ /* 0x000fe400000006ff */
[----:B------:R-:W-:Y:S02]  /*3ac0*/  LEA R28, R27, UR7, 0x4 ;  /* 0x000000071b1c7c11 */ /* 0x000fe4000f8e20ff */
[----:B--2---:R-:W2:Y:S02]  /*3ad0*/  SYNCS.PHASECHK.TRANS64.TRYWAIT P0, [R0+URZ+0x80], R3 ;  /* 0x00008003000075a7 */ /* 0x004ea400080011ff */
[----:B--2---:R-:W-:Y:S05]  /*3ae0*/  @!P0 BRA `(.L_x_67) ;  /* 0x0000004800d88947 */ /* 0x004fea0003800000 */
.L_x_155:
[----:B------:R-:W-:Y:S01]  /*3af0*/  ISETP.GE.AND P0, PT, R26, 0x1, PT ;  /* 0x000000011a00780c */ /* 0x000fe20003f06270 */
[----:B------:R-:W3:Y:S01]  /*3b00*/  LDS.128 R28, [R28+0x110] ;  /* 0x000110001c1c7984 */ /* 0x000ee20000000c00 */
[----:B--2---:R-:W-:Y:S01]  /*3b10*/  VIADD R0, R0, 0x90 ;  /* 0x0000009000007836 */ /* 0x004fe20000000000 */
[----:B------:R-:W-:Y:S01]  /*3b20*/  @!PT LDS RZ, [RZ] ;  /* 0x00000000fffff984 */ /* 0x000fe20000000800 */
[----:B------:R-:W-:Y:S01]  /*3b30*/  @!PT LDS RZ, [RZ] ;  /* 0x00000000fffff984 */ /* 0x000fe20000000800 */
[----:B------:R-:W-:Y:S01]  /*3b40*/  @!PT LDS RZ, [RZ] ;  /* 0x00000000fffff984 */ /* 0x000fe20000000800 */
[----:B------:R-:W-:Y:S01]  /*3b50*/  @!PT LDS RZ, [RZ] ;  /* 0x00000000fffff984 */ /* 0x000fe20000000800 */
[----:B------:R2:W-:Y:S06]  /*3b60*/  MEMBAR.ALL.CTA ;  /* 0x0000000000007992 */ /* 0x0005ec0000008000 */
[----:B--2---:R-:W2:Y:S01]  /*3b70*/  FENCE.VIEW.ASYNC.S ;  /* 0x00000000000073c6 */ /* 0x004ea20000000000 */
[----:B------:R-:W-:Y:S04]  /*3b80*/  PRMT R0, RZ, 0x654, R0 ;  /* 0x00000654ff007816 */ /* 0x000fe80000000000 */
[----:B--2---:R2:W-:Y:S01]  /*3b90*/  SYNCS.ARRIVE.TRANS64.RED.A1T0 RZ, [R0+URZ], RZ ;  /* 0x000000ff00ff79a7 */ /* 0x0045e200081004ff */
[----:B---3--:R-:W-:Y:S11]  /*3ba0*/  LOP3.LUT P3, RZ, R30, 0x1, RZ, 0xc0, !PT ;  /* 0x000000011eff7812 */ /* 0x008ff6000786c0ff */
[----:B------:R-:W-:Y:S02]  /*3bb0*/  @!UPT UIADD3 URZ, UPT, UPT, URZ, URZ, URZ ;  /* 0x000000fffffff290 */ /* 0x000fe4000fffe0ff */
[----:B------:R-:W-:Y:S02]  /*3bc0*/  @P3 MOV R13, R28 ;  /* 0x0000001c000d3202 */ /* 0x000fe40000000f00 */
[----:B------:R-:W-:Y:S01]  /*3bd0*/  @P3 LOP3.LUT R8, R29, 0xffff, RZ, 0xc0, !PT ;  /* 0x0000ffff1d083812 */ /* 0x000fe200078ec0ff */
[----:B--2---:R-:W-:Y:S06]  /*3be0*/  @!P0 BRA `(.L_x_68) ;  /* 0x0000000000a48947 */ /* 0x004fec0003800000 */
[----:B-1----:R-:W-:Y:S01]  /*3bf0*/  IMAD.HI.U32 R33, R22, R7, RZ ;  /* 0x0000000716217227 */ /* 0x002fe200078e00ff */
[----:B------:R-:W-:Y:S02]  /*3c00*/  ISETP.NE.AND P0, PT, R6, 0x1, PT ;  /* 0x000000010600780c */ /* 0x000fe40003f05270 */
[----:B------:R-:W-:Y:S01]  /*3c10*/  ISETP.NE.AND P2, PT, R26, 0x1, PT ;  /* 0x000000011a00780c */ /* 0x000fe20003f45270 */
[----:B----4-:R-:W-:Y:S01]  /*3c20*/  IMAD.HI.U32 R34, R19, R16, RZ ;  /* 0x0000001013227227 */ /* 0x010fe200078e00ff */
[----:B------:R-:W-:Y:S02]  /*3c30*/  SHF.R.U32.HI R33, RZ, R18, R33 ;  /* 0x00000012ff217219 */ /* 0x000fe40000011621 */
[----:B------:R-:W-:Y:S01]  /*3c40*/  ISETP.NE.AND P4, PT, R2, 0x1, PT ;  /* 0x000000010200780c */ /* 0x000fe20003f85270 */
[----:B------:R-:W-:Y:S01]  /*3c50*/  IMAD.HI.U32 R38, R13, R16, RZ ;  /* 0x000000100d267227 */ /* 0x000fe200078e00ff */
[----:B------:R-:W-:Y:S02]  /*3c60*/  SHF.R.U32.HI R34, RZ, R17, R34 ;  /* 0x00000011ff227219 */ /* 0x000fe40000011622 */
[----:B------:R-:W-:Y:S01]  /*3c70*/  SEL R3, R22, R33, !P0 ;  /* 0x0000002116037207 */ /* 0x000fe20004000000 */
[C---:B------:R-:W-:Y:S01]  /*3c80*/  IMAD.HI.U32 R33, R8.reuse, R7, RZ ;  /* 0x0000000708217227 */ /* 0x040fe200078e00ff */
[----:B------:R-:W-:Y:S02]  /*3c90*/  SEL R11, R19, R34, !P4 ;  /* 0x00000022130b7207 */ /* 0x000fe40006000000 */
[----:B------:R-:W-:Y:S01]  /*3ca0*/  SHF.R.U32.HI R38, RZ, R17, R38 ;  /* 0x00000011ff267219 */ /* 0x000fe20000011626 */
[----:B------:R-:W-:Y:S01]  /*3cb0*/  IMAD.HI.U32 R40, R3, R4, RZ ;  /* 0x0000000403287227 */ /* 0x000fe200078e00ff */
[----:B------:R-:W-:Y:S03]  /*3cc0*/  SHF.R.U32.HI R33, RZ, R18, R33 ;  /* 0x00000012ff217219 */ /* 0x000fe60000011621 */
[----:B------:R-:W-:Y:S01]  /*3cd0*/  IMAD.HI.U32 R34, R11, R4, RZ ;  /* 0x000000040b227227 */ /* 0x000fe200078e00ff */
[----:B------:R-:W-:Y:S02]  /*3ce0*/  @P2 SHF.R.U32.HI R3, RZ, R5, R40 ;  /* 0x00000005ff032219 */ /* 0x000fe40000011628 */
[----:B------:R-:W-:Y:S02]  /*3cf0*/  SEL R9, R8, R33, !P0 ;  /* 0x0000002108097207 */ /* 0x000fe40004000000 */
[----:B------:R-:W-:Y:S01]  /*3d00*/  @P2 SHF.R.U32.HI R11, RZ, R5, R34 ;  /* 0x00000005ff0b2219 */ /* 0x000fe20000011622 */
[C---:B------:R-:W-:Y:S01]  /*3d10*/  IMAD R10, R26.reuse, R3, RZ ;  /* 0x000000031a0a7224 */ /* 0x040fe200078e02ff */
[----:B------:R-:W-:Y:S01]  /*3d20*/  SEL R3, R13, R38, !P4 ;  /* 0x000000260d037207 */ /* 0x000fe20006000000 */
[C---:B------:R-:W-:Y:S03]  /*3d30*/  IMAD.HI.U32 R14, R9.reuse, R4, RZ ;  /* 0x00000004090e7227 */ /* 0x040fe600078e00ff */
[----:B------:R-:W-:Y:S01]  /*3d40*/  ISETP.GE.AND P0, PT, R9, R10, PT ;  /* 0x0000000a0900720c */ /* 0x000fe20003f06270 */
[C---:B------:R-:W-:Y:S01]  /*3d50*/  IMAD R12, R26.reuse, R11, RZ ;  /* 0x0000000b1a0c7224 */ /* 0x040fe200078e02ff */
[-C--:B------:R-:W-:Y:S04]  /*3d60*/  SHF.R.U32.HI R14, RZ, R5.reuse, R14 ;  /* 0x00000005ff0e7219 */ /* 0x080fe8000001160e */
[----:B------:R-:W-:Y:S02]  /*3d70*/  ISETP.GE.OR P0, PT, R3, R12, P0 ;  /* 0x0000000c0300720c */ /* 0x000fe40000706670 */
[----:B------:R-:W-:Y:S05]  /*3d80*/  SEL R15, R9, R14, !P2 ;  /* 0x0000000e090f7207 */ /* 0x000fea0005000000 */
[----:B------:R-:W-:Y:S04]  /*3d90*/  IMAD.MOV R14, RZ, RZ, -R15 ;  /* 0x000000ffff0e7224 */ /* 0x000fe800078e0a0f */
[----:B------:R-:W-:Y:S02]  /*3da0*/  IMAD R14, R26, R14, R9 ;  /* 0x0000000e1a0e7224 */ /* 0x000fe400078e0209 */
[C---:B------:R-:W-:Y:S05]  /*3db0*/  @!P0 IMAD.HI.U32 R10, R3.reuse, R4, RZ ;  /* 0x00000004030a8227 */ /* 0x040fea00078e00ff */
[----:B------:R-:W-:Y:S04]  /*3dc0*/  @!P0 SHF.R.U32.HI R10, RZ, R5, R10 ;  /* 0x00000005ff0a8219 */ /* 0x000fe8000001160a */
[----:B------:R-:W-:Y:S01]  /*3dd0*/  @!P0 SEL R0, R3, R10, !P2 ;  /* 0x0000000a03008207 */ /* 0x000fe20005000000 */
[----:B------:R-:W-:Y:S03]  /*3de0*/  IMAD.MOV R10, RZ, RZ, -R3 ;  /* 0x000000ffff0a7224 */ /* 0x000fe600078e0a03 */
[----:B------:R-:W-:Y:S01]  /*3df0*/  @!P0 IADD3 R15, PT, PT, R15, -R0, RZ ;  /* 0x800000000f0f8210 */ /* 0x000fe20007ffe0ff */
[----:B------:R-:W-:Y:S01]  /*3e00*/  @!P0 IMAD R0, R11, R14, R0 ;  /* 0x0000000e0b008224 */ /* 0x000fe200078e0200 */
[----:B------:R-:W-:Y:S01]  /*3e10*/  IADD3 R11, PT, PT, -R9, RZ, RZ ;  /* 0x000000ff090b7210 */ /* 0x000fe20007ffe1ff */
[----:B------:R-:W-:Y:S02]  /*3e20*/  IMAD R13, R2, R10, R13 ;  /* 0x0000000a020d7224 */ /* 0x000fe400078e020d */
[----:B------:R-:W-:Y:S02]  /*3e30*/  @!P0 IMAD R9, R15, R26, R3 ;  /* 0x0000001a0f098224 */ /* 0x000fe400078e0203 */
[----:B------:R-:W-:Y:S02]  /*3e40*/  @!P0 IMAD.MOV.U32 R3, RZ, RZ, R0 ;  /* 0x000000ffff038224 */ /* 0x000fe400078e0000 */
[----:B------:R-:W-:Y:S02]  /*3e50*/  IMAD R8, R6, R11, R8 ;  /* 0x0000000b06087224 */ /* 0x000fe400078e0208 */
[----:B------:R-:W-:Y:S02]  /*3e60*/  IMAD R13, R3, R2, R13 ;  /* 0x00000002030d7224 */ /* 0x000fe400078e020d */
[----:B------:R-:W-:Y:S02]  /*3e70*/  IMAD R8, R9, R6, R8 ;  /* 0x0000000609087224 */ /* 0x000fe400078e0208 */
.L_x_68:
[----:B------:R-:W-:Y:S05]  /*3e80*/  BRA.U UP1, `(.L_x_69) ;  /* 0x0000000101107547 */ /* 0x000fea000b800000 */
[----:B------:R-:W-:Y:S04]  /*3e90*/  MOV R0, UR6 ;  /* 0x0000000600007c02 */ /* 0x000fe80008000f00 */
[----:B------:R-:W-:Y:S04]  /*3ea0*/  SHF.L.U32 R3, R0, 0x1f, RZ ;  /* 0x0000001f00037819 */ /* 0x000fe800000006ff */
[----:B------:R-:W2:Y:S02]  /*3eb0*/  SYNCS.PHASECHK.TRANS64.TRYWAIT P0, [UR7+0x78], R3 ;  /* 0x00007803ff0075a7 */ /* 0x000ea40008001107 */
[----:B--2---:R-:W-:Y:S05]  /*3ec0*/  @!P0 BRA `(.L_x_70) ;  /* 0x0000004400f48947 */ /* 0x004fea0003800000 */
.L_x_69:
[----:B------:R-:W-:Y:S02]  /*3ed0*/  R2UR UR35, R21 ;  /* 0x00000000152372ca */ /* 0x000fe400000e0000 */
[----:B------:R-:W-:Y:S02]  /*3ee0*/  R2UR UR34, R20 ;  /* 0x00000000142272ca */ /* 0x000fe400000e0000 */
[----:B------:R-:W-:Y:S02]  /*3ef0*/  ISETP.NE.U32.AND P2, PT, RZ, UR4, PT ;  /* 0x00000004ff007c0c */ /* 0x000fe4000bf45070 */
[----:B------:R-:W-:Y:S02]  /*3f00*/  SHF.L.U32 R12, R32, 0x1f, RZ ;  /* 0x0000001f200c7819 */ /* 0x000fe400000006ff */
[----:B------:R-:W-:Y:S05]  /*3f10*/  ISETP.NE.AND.EX P2, PT, RZ, UR5, PT, P2 ;  /* 0x00000005ff007c0c */ /* 0x000fea000bf45320 */
[----:B------:R-:W-:Y:S02]  /*3f20*/  USHF.L.U32 UR35, UR35, 0x7, URZ ;  /* 0x0000000723237899 */ /* 0x000fe400080006ff */
[----:B------:R-:W-:Y:S01]  /*3f30*/  USHF.L.U32 UR34, UR34, 0x6, URZ ;  /* 0x0000000622227899 */ /* 0x000fe200080006ff */
[----:B------:R-:W-:Y:S11]  /*3f40*/  BRA.U !UP3, `(.L_x_71) ;  /* 0x000000010b347547 */ /* 0x000ff6000b800000 */
[----:B------:R-:W-:Y:S01]  /*3f50*/  UPLOP3.LUT UP0, UPT, UPT, UPT, UP2, 0x80, 0x8 ;  /* 0x000000000008789c */ /* 0x000fe20003f0f020 */
[----:B--2---:R-:W-:Y:S02]  /*3f60*/  HFMA2 R0, -RZ, RZ, 0, 5.9604644775390625e-08 ;  /* 0x00000001ff007431 */ /* 0x004fe400000001ff */
[----:B------:R-:W-:Y:S03]  /*3f70*/  IMAD.MOV.U32 R67, RZ, RZ, 0x1 ;  /* 0x00000001ff437424 */ /* 0x000fe600078e00ff */
[----:B------:R-:W-:Y:S05]  /*3f80*/  PLOP3.LUT P0, PT, PT, PT, UP0, 0x80, 0x8 ;  /* 0x000000000008781c */ /* 0x000fea0003f0f008 */
[----:B------:R-:W2:Y:S01]  /*3f90*/  @UP0 LDCU.64 UR10, c[0x0][0x888] ;  /* 0x00011100ff0a07ac */ /* 0x000ea20008000a00 */
[----:B------:R-:W-:Y:S07]  /*3fa0*/  @UP0 UIMAD UR8, UR36, UR4, URZ ;  /* 0x00000004240802a4 */ /* 0x000fee000f8e02ff */
[----:B------:R-:W-:Y:S01]  /*3fb0*/  @!P0 PRMT R67, R0, 0x7610, R67 ;  /* 0x0000761000438816 */ /* 0x000fe20000000043 */
[----:B--2---:R-:W-:Y:S03]  /*3fc0*/  @UP0 UIMAD.WIDE UR10, UR8, 0x4, UR10 ;  /* 0x00000004080a08a5 */ /* 0x004fe6000f8e020a */
[----:B------:R-:W2:Y:S03]  /*3fd0*/  @!UP0 LDCU UR8, c[0x0][0x880] ;  /* 0x00011000ff0887ac */ /* 0x000ea60008000800 */
[----:B------:R-:W-:Y:S01]  /*3fe0*/  IMAD.U32 R10, RZ, RZ, UR10 ;  /* 0x0000000aff0a7e24 */ /* 0x000fe2000f8e00ff */
[----:B------:R-:W-:Y:S05]  /*3ff0*/  MOV R11, UR11 ;  /* 0x0000000b000b7c02 */ /* 0x000fea0008000f00 */
[----:B------:R3:W5:Y:S02]  /*4000*/  @P0 LDG.E R35, desc[UR46][R10.64] ;  /* 0x0000002e0a230981 */ /* 0x000764000c1e1900 */
[----:B--23--:R-:W-:Y:S07]  /*4010*/  @!P0 IMAD.U32 R35, RZ, RZ, UR8 ;  /* 0x00000008ff238e24 */ /* 0x00cfee000f8e00ff */
.L_x_71:
[----:B-----5:R-:W-:Y:S01]  /*4020*/  @!P2 FSETP.EQ.AND P0, PT, R35, RZ, PT ;  /* 0x000000ff2300a20b */ /* 0x020fe20003f02000 */
[----:B------:R-:W-:Y:S01]  /*4030*/  @!UPT UIADD3 URZ, UPT, UPT, URZ, URZ, URZ ;  /* 0x000000fffffff290 */ /* 0x000fe2000fffe0ff */
[----:B------:R-:W-:Y:S11]  /*4040*/  @!P2 BRA `(.L_x_72) ;  /* 0x000000000014a947 */ /* 0x000ff60003800000 */
[----:B------:R-:W-:Y:S02]  /*4050*/  LOP3.LUT P2, RZ, R67, 0xff, RZ, 0xc0, !PT ;  /* 0x000000ff43ff7812 */ /* 0x000fe4000784c0ff */
[----:B------:R-:W-:Y:S04]  /*4060*/  PLOP3.LUT P0, PT, PT, PT, UP0, 0x80, 0x8 ;  /* 0x000000000008781c */ /* 0x000fe80003f0f008 */
[----:B------:R-:W-:Y:S07]  /*4070*/  PLOP3.LUT P0, PT, P0, PT, PT, 0x8, 0x80 ;  /* 0x000000000080781c */ /* 0x000fee000070e170 */
[----:B------:R-:W-:Y:S11]  /*4080*/  @P2 FSETP.EQ.AND P0, PT, R35, RZ, PT ;  /* 0x000000ff2300220b */ /* 0x000ff60003f02000 */
[----:B------:R-:W-:Y:S02]  /*4090*/  @!UPT UIADD3 URZ, UPT, UPT, URZ, URZ, URZ ;  /* 0x000000fffffff290 */ /* 0x000fe4000fffe0ff */
.L_x_72:
[----:B------:R-:W3:Y:S01]  /*40a0*/  SYNCS.PHASECHK.TRANS64.TRYWAIT P2, [UR7+0x50], R12 ;  /* 0x0000500cff0075a7 */ /* 0x000ee20008041107 */
[----:B------:R-:W-:Y:S04]  /*40b0*/  ELECT P4, URZ, PT ;  /* 0x0000000000ff782f */ /* 0x000fe80003880000 */
[----:B------:R-:W-:Y:S11]  /*40c0*/  PLOP3.LUT P4, PT, P0, P4, PT, 0xf2, 0x2f ;  /* 0x00000000002f781c */ /* 0x000ff60000789e72 */
[----:B------:R-:W-:Y:S02]  /*40d0*/  @!UPT UIADD3 URZ, UPT, UPT, URZ, URZ, URZ ;  /* 0x000000fffffff290 */ /* 0x000fe4000fffe0ff */
[----:B-1----:R-:W-:Y:S05]  /*40e0*/  @!P4 IADD3 R9, P0, PT, R36, 0x580, RZ ;  /* 0x000005802409c810 */ /* 0x002fea0007f1e0ff */
[----:B--2---:R-:W-:Y:S01]  /*40f0*/  @!P4 IMAD.X R0, RZ, RZ, R37, P0 ;  /* 0x000000ffff00c224 */ /* 0x004fe200000e0625 */
[----:B---3--:R-:W-:Y:S07]  /*4100*/  @!P2 BRA `(.L_x_73) ;  /* 0x00000044007ca947 */ /* 0x008fee0003800000 */
.L_x_158:
[----:B------:R-:W-:Y:S01]  /*4110*/  @!P4 R2UR UR8, R0 ;  /* 0x000000000008c2ca */ /* 0x000fe200000e0000 */
[----:B------:R-:W-:Y:S01]  /*4120*/  VOTEU.ALL UP1, P4 ;  /* 0x0000000000ff7886 */ /* 0x000fe20002020000 */
[----:B------:R-:W-:Y:S01]  /*4130*/  @!P4 R2UR UR9, R9 ;  /* 0x000000000909c2ca */ /* 0x000fe200000e0000 */
[----:B------:R-:W-:Y:S01]  /*4140*/  @!P4 IMAD.MOV.U32 R0, RZ, RZ, 0x2000 ;  /* 0x00002000ff00c424 */ /* 0x000fe200078e00ff */
[----:B------:R-:W-:Y:S01]  /*4150*/  UMOV UR10, 0x0 ;  /* 0x00000000000a7882 */ /* 0x000fe20000000000 */
[----:B------:R-:W-:Y:S01]  /*4160*/  UMOV UR11, 0x10000000 ;  /* 0x10000000000b7882 */ /* 0x000fe20000000000 */
[----:B------:R-:W-:Y:S01]  /*4170*/  @!UP1 UIADD3 UR32, UPT, UPT, UR7, 0x200, URZ ;  /* 0x0000020007209890 */ /* 0x000fe2000fffe0ff */
[----:B------:R-:W-:Y:S01]  /*4180*/  @!P4 IADD3 R9, P0, PT, R36, 0x580, RZ ;  /* 0x000005802409c810 */ /* 0x000fe20007f1e0ff */
[----:B------:R-:W-:Y:S05]  /*4190*/  VOTEU.ALL UP1, P4 ;  /* 0x0000000000ff7886 */ /* 0x000fea0002020000 */
[----:B------:R-:W-:Y:S01]  /*41a0*/  IMAD.U32 R11, RZ, RZ, UR8 ;  /* 0x00000008ff0b7e24 */ /* 0x000fe2000f8e00ff */
[----:B------:R-:W-:Y:S01]  /*41b0*/  UPRMT UR8, UR37, 0x654, UR33 ;  /* 0x0000065425087896 */ /* 0x000fe20008000021 */
[----:B------:R-:W-:Y:S03]  /*41c0*/  IMAD.U32 R10, RZ, RZ, UR9 ;  /* 0x00000009ff0a7e24 */ /* 0x000fe6000f8e00ff */
[----:B------:R-:W-:Y:S02]  /*41d0*/  @!P4 R2UR UR15, R11 ;  /* 0x000000000b0fc2ca */ /* 0x000fe400000e0000 */
[----:B------:R-:W-:Y:S11]  /*41e0*/  @!P4 R2UR UR14, R10 ;  /* 0x000000000a0ec2ca */ /* 0x000ff600000e0000 */
[----:B------:R-:W-:Y:S02]  /*41f0*/  @!UPT UIADD3 URZ, UPT, UPT, URZ, URZ, URZ ;  /* 0x000000fffffff290 */ /* 0x000fe4000fffe0ff */
[----:B------:R2:W-:Y:S01]  /*4200*/  @!UP1 UTMALDG.3D [UR32], [UR14], desc[UR10] ;  /* 0x00000a200e0095b4 */ /* 0x0005e20008011000 */
[----:B------:R3:W-:Y:S01]  /*4210*/  @!P4 SYNCS.ARRIVE.TRANS64.RED.A0TR RZ, [UR7+0x30], R0 ;  /* 0x00003000ffffc9a7 */ /* 0x0007e20008300407 */
[----:B------:R-:W-:Y:S01]  /*4220*/  SYNCS.ARRIVE.TRANS64.RED.A1T0 RZ, [UR8], RZ ;  /* 0x000000ffffff79a7 */ /* 0x000fe20008100408 */
[----:B---3--:R-:W-:Y:S01]  /*4230*/  @!P4 IMAD.X R0, RZ, RZ, R37, P0 ;  /* 0x000000ffff00c224 */ /* 0x008fe200000e0625 */
[----:B------:R-:W3:Y:S02]  /*4240*/  SYNCS.PHASECHK.TRANS64.TRYWAIT P2, [UR7+0x58], R12 ;  /* 0x0000580cff0075a7 */ /* 0x000ee40008041107 */
[----:B--23--:R-:W-:Y:S05]  /*4250*/  @!P2 BRA `(.L_x_74) ;  /* 0x000000440040a947 */ /* 0x00cfea0003800000 */
.L_x_160:
        /* <DEDUP_REMOVED lines=8> */
[----:B------:R-:W-:Y:S01]  /*42e0*/  @!UP1 UIADD3 UR24, UPT, UPT, UR7, 0x2200, URZ ;  /* 0x0000220007189890 */ /* 0x000fe2000fffe0ff */
[----:B------:R-:W-:Y:S01]  /*42f0*/  VOTEU.ALL UP1, P4 ;  /* 0x0000000000ff7886 */ /* 0x000fe20002020000 */
[----:B------:R-:W-:Y:S01]  /*4300*/  UMOV UR27, UR35 ;  /* 0x00000023001b7c82 */ /* 0x000fe20008000000 */
[----:B------:R-:W-:Y:S02]  /*4310*/  UMOV UR28, UR36 ;  /* 0x00000024001c7c82 */ /* 0x000fe40008000000 */
[----:B------:R-:W-:Y:S01]  /*4320*/  IMAD.U32 R11, RZ, RZ, UR8 ;  /* 0x00000008ff0b7e24 */ /* 0x000fe2000f8e00ff */
[----:B------:R-:W-:Y:S01]  /*4330*/  UPRMT UR8, UR37, 0x654, UR25 ;  /* 0x0000065425087896 */ /* 0x000fe20008000019 */
[----:B------:R-:W-:Y:S02]  /*4340*/  IMAD.U32 R10, RZ, RZ, UR9 ;  /* 0x00000009ff0a7e24 */ /* 0x000fe4000f8e00ff */
[----:B------:R-:W-:Y:S01]  /*4350*/  @!P4 IMAD.X R20, RZ, RZ, R37, P0 ;  /* 0x000000ffff14c224 */ /* 0x000fe200000e0625 */
[----:B------:R-:W-:Y:S02]  /*4360*/  @!P4 R2UR UR15, R11 ;  /* 0x000000000b0fc2ca */ /* 0x000fe400000e0000 */
[----:B------:R-:W-:Y:S11]  /*4370*/  @!P4 R2UR UR14, R10 ;  /* 0x000000000a0ec2ca */ /* 0x000ff600000e0000 */
[----:B------:R-:W-:Y:S02]  /*4380*/  @!UPT UIADD3 URZ, UPT, UPT, URZ, URZ, URZ ;  /* 0x000000fffffff290 */ /* 0x000fe4000fffe0ff */
[----:B------:R2:W-:Y:S01]  /*4390*/  @!UP1 UTMALDG.3D [UR24], [UR14], desc[UR10] ;  /* 0x00000a180e0095b4 */ /* 0x0005e20008011000 */
[----:B------:R2:W-:Y:S01]  /*43a0*/  @!P4 SYNCS.ARRIVE.TRANS64.RED.A0TR RZ, [UR7+0x38], R0 ;  /* 0x00003800ffffc9a7 */ /* 0x0005e20008300407 */
[----:B------:R-:W-:Y:S01]  /*43b0*/  SYNCS.ARRIVE.TRANS64.RED.A1T0 RZ, [UR8], RZ ;  /* 0x000000ffffff79a7 */ /* 0x000fe20008100408 */
[----:B------:R-:W3:Y:S02]  /*43c0*/  SYNCS.PHASECHK.TRANS64.TRYWAIT P2, [UR7+0x60], R12 ;  /* 0x0000600cff0075a7 */ /* 0x000ee40008041107 */
[----:B--23--:R-:W-:Y:S05]  /*43d0*/  @!P2 BRA `(.L_x_75) ;  /* 0x0000004000f8a947 */ /* 0x00cfea0003800000 */
.L_x_162:
[----:B------:R-:W2:Y:S01]  /*43e0*/  LDC.64 R14, c[0x0][0xb10] ;  /* 0x0002c400ff0e7b82 */ /* 0x000ea20000000a00 */
[----:B------:R-:W-:Y:S01]  /*43f0*/  @!P4 R2UR UR8, R20 ;  /* 0x000000001408c2ca */ /* 0x000fe200000e0000 */
[----:B------:R-:W-:Y:S01]  /*4400*/  VOTEU.ALL UP1, P4 ;  /* 0x0000000000ff7886 */ /* 0x000fe20002020000 */
[----:B------:R-:W-:Y:S01]  /*4410*/  @!P4 R2UR UR9, R21 ;  /* 0x000000001509c2ca */ /* 0x000fe200000e0000 */
[----:B------:R-:W-:Y:S01]  /*4420*/  UMOV UR10, 0x0 ;  /* 0x00000000000a7882 */ /* 0x000fe20000000000 */
[----:B------:R-:W-:Y:S03]  /*4430*/  UMOV UR11, 0x10000000 ;  /* 0x10000000000b7882 */ /* 0x000fe60000000000 */
[----:B------:R-:W3:Y:S01]  /*4440*/  LDC.64 R10, c[0x0][0xb18] ;  /* 0x0002c600ff0a7b82 */ /* 0x000ee20000000a00 */
[----:B------:R-:W-:Y:S01]  /*4450*/  @!UP1 UIADD3 UR18, UPT, UPT, UR34, 0x20, URZ ;  /* 0x0000002022129890 */ /* 0x000fe2000fffe0ff */
[----:B------:R-:W-:Y:S01]  /*4460*/  @P3 SHF.R.U32.HI R24, RZ, 0x10, R29 ;  /* 0x00000010ff183819 */ /* 0x000fe2000001161d */
[----:B------:R-:W-:Y:S01]  /*4470*/  @!UP1 UIADD3 UR16, UPT, UPT, UR7, 0x4200, URZ ;  /* 0x0000420007109890 */ /* 0x000fe2000fffe0ff */
[----:B------:R-:W-:Y:S01]  /*4480*/  VIADD R27, R27, 0x1 ;  /* 0x000000011b1b7836 */ /* 0x000fe20000000000 */
[----:B------:R-:W-:Y:S03]  /*4490*/  VOTEU.ALL UP1, P4 ;  /* 0x0000000000ff7886 */ /* 0x000fe60002020000 */
[----:B------:R-:W5:Y:S01]  /*44a0*/  @!P1 LDC R0, c[0x0][0xb20] ;  /* 0x0002c800ff009b82 */ /* 0x000f620000000800 */
[----:B------:R-:W-:Y:S01]  /*44b0*/  UMOV UR19, UR35 ;  /* 0x0000002300137c82 */ /* 0x000fe20008000000 */
[----:B------:R-:W-:Y:S01]  /*44c0*/  IMAD.U32 R21, RZ, RZ, UR8 ;  /* 0x00000008ff157e24 */ /* 0x000fe2000f8e00ff */
[----:B------:R-:W-:Y:S05]  /*44d0*/  UMOV UR20, UR36 ;  /* 0x0000002400147c82 */ /* 0x000fea0008000000 */
[----:B-1----:R-:W1:Y:S01]  /*44e0*/  @!P1 LDC R3, c[0x0][0xb0c] ;  /* 0x0002c300ff039b82 */ /* 0x002e620000000800 */
[----:B------:R-:W-:Y:S01]  /*44f0*/  IMAD.U32 R20, RZ, RZ, UR9 ;  /* 0x00000009ff147e24 */ /* 0x000fe2000f8e00ff */
[----:B------:R-:W-:Y:S01]  /*4500*/  UPRMT UR8, UR37, 0x654, UR17 ;  /* 0x0000065425087896 */ /* 0x000fe20008000011 */
[----:B------:R-:W-:Y:S03]  /*4510*/  @!P4 R2UR UR15, R21 ;  /* 0x00000000150fc2ca */ /* 0x000fe600000e0000 */
[----:B------:R-:W-:Y:S01]  /*4520*/  @!P4 R2UR UR14, R20 ;  /* 0x00000000140ec2ca */ /* 0x000fe200000e0000 */
[----:B------:R-:W-:Y:S11]  /*4530*/  @!P4 IMAD.MOV.U32 R20, RZ, RZ, 0x2000 ;  /* 0x00002000ff14c424 */ /* 0x000ff600078e00ff */
[----:B------:R-:W-:Y:S01]  /*4540*/  @!UPT UIADD3 URZ, UPT, UPT, URZ, URZ, URZ ;  /* 0x000000fffffff290 */ /* 0x000fe2000fffe0ff */
[----:B------:R1:W-:Y:S01]  /*4550*/  @!UP1 UTMALDG.3D [UR16], [UR14], desc[UR10] ;  /* 0x00000a100e0095b4 */ /* 0x0003e20008011000 */
[----:B------:R1:W-:Y:S02]  /*4560*/  @!P4 SYNCS.ARRIVE.TRANS64.RED.A0TR RZ, [UR7+0x40], R20 ;  /* 0x00004014ffffc9a7 */ /* 0x0003e40008300407 */
[----:B-1----:R-:W-:Y:S01]  /*4570*/  @!P1 ISETP.NE.AND P2, PT, R3, 0x1, PT ;  /* 0x000000010300980c */ /* 0x002fe20003f45270 */
[C---:B--2---:R-:W-:Y:S01]  /*4580*/  @!P1 IMAD.HI.U32 R14, R13.reuse, R14, RZ ;  /* 0x0000000e0d0e9227 */ /* 0x044fe200078e00ff */
[----:B---3--:R-:W-:Y:S03]  /*4590*/  @!P1 ISETP.NE.AND P0, PT, R10, 0x1, PT ;  /* 0x000000010a00980c */ /* 0x008fe60003f05270 */
[C---:B------:R-:W-:Y:S01]  /*45a0*/  @!P1 IMAD.HI.U32 R11, R8.reuse, R11, RZ ;  /* 0x0000000b080b9227 */ /* 0x040fe200078e00ff */
[----:B------:R-:W-:Y:S04]  /*45b0*/  @!P1 SHF.R.U32.HI R14, RZ, R15, R14 ;  /* 0x0000000fff0e9219 */ /* 0x000fe8000001160e */
[----:B-----5:R-:W-:Y:S01]  /*45c0*/  @!P1 SHF.R.U32.HI R9, RZ, R0, R11 ;  /* 0x00000000ff099219 */ /* 0x020fe2000001160b */
[----:B------:R-:W-:Y:S01]  /*45d0*/  SYNCS.ARRIVE.TRANS64.RED.A1T0 RZ, [UR8], RZ ;  /* 0x000000ffffff79a7 */ /* 0x000fe20008100408 */
[----:B------:R-:W-:Y:S02]  /*45e0*/  @!P1 SEL R14, R13, R14, !P2 ;  /* 0x0000000e0d0e9207 */ /* 0x000fe40005000000 */
[----:B------:R-:W-:Y:S01]  /*45f0*/  @!P1 SEL R9, R8, R9, !P0 ;  /* 0x0000000908099207 */ /* 0x000fe20004000000 */
[----:B------:R-:W1:Y:S04]  /*4600*/  SYNCS.PHASECHK.TRANS64.TRYWAIT P5, [UR7+0x68], R12 ;  /* 0x0000680cff0075a7 */ /* 0x000e6800080a1107 */
[----:B------:R-:W-:Y:S02]  /*4610*/  @!P1 IMAD.IADD R0, R9, 0x1, -R14 ;  /* 0x0000000109009824 */ /* 0x000fe400078e0a0e */
[----:B------:R-:W-:Y:S02]  /*4620*/  @!P1 IMAD.IADD R9, R14, 0x1, -R9 ;  /* 0x000000010e099824 */ /* 0x000fe400078e0a09 */
[----:B------:R-:W-:Y:S02]  /*4630*/  @!P1 IMAD R13, R0, R3, R13 ;  /* 0x00000003000d9224 */ /* 0x000fe400078e020d */
[----:B------:R-:W-:Y:S01]  /*4640*/  @!P1 IMAD R8, R9, R10, R8 ;  /* 0x0000000a09089224 */ /* 0x000fe200078e0208 */
[----:B-1----:R-:W-:Y:S06]  /*4650*/  @!P5 BRA `(.L_x_76) ;  /* 0x000000400070d947 */ /* 0x002fec0003800000 */
.L_x_164:
[----:B-1----:R-:W-:Y:S01]  /*4660*/  @!P4 IADD3 R3, P0, PT, R36, 0x580, RZ ;  /* 0x000005802403c810 */ /* 0x002fe20007f1e0ff */
[----:B------:R-:W-:Y:S01]  /*4670*/  VOTEU.ALL UP1, P4 ;  /* 0x0000000000ff7886 */ /* 0x000fe20002020000 */
[----:B------:R-:W-:Y:S01]  /*4680*/  UMOV UR18, 0x0 ;  /* 0x0000000000127882 */ /* 0x000fe20000000000 */
[----:B------:R-:W-:Y:S01]  /*4690*/  UMOV UR19, 0x10000000 ;  /* 0x1000000000137882 */ /* 0x000fe20000000000 */
[----:B------:R-:W-:Y:S01]  /*46a0*/  @!P4 R2UR UR9, R3 ;  /* 0x000000000309c2ca */ /* 0x000fe200000e0000 */
[----:B------:R-:W-:Y:S01]  /*46b0*/  @!P4 IMAD.X R0, RZ, RZ, R37, P0 ;  /* 0x000000ffff00c224 */ /* 0x000fe200000e0625 */
[----:B------:R-:W-:Y:S01]  /*46c0*/  @!UP1 UIADD3 UR10, UPT, UPT, UR34, 0x30, URZ ;  /* 0x00000030220a9890 */ /* 0x000fe2000fffe0ff */
[----:B------:R-:W-:Y:S01]  /*46d0*/  ISETP.NE.AND P0, PT, R27, 0x2, PT ;  /* 0x000000021b00780c */ /* 0x000fe20003f05270 */
[----:B------:R-:W-:Y:S01]  /*46e0*/  UMOV UR11, UR35 ;  /* 0x00000023000b7c82 */ /* 0x000fe20008000000 */
[----:B------:R-:W-:Y:S01]  /*46f0*/  UMOV UR12, UR36 ;  /* 0x00000024000c7c82 */ /* 0x000fe20008000000 */
[----:B------:R-:W-:Y:S01]  /*4700*/  @!P4 R2UR UR8, R0 ;  /* 0x000000000008c2ca */ /* 0x000fe200000e0000 */
[----:B------:R-:W-:Y:S01]  /*4710*/  IMAD.IADD R20, R8, 0x1, R66 ;  /* 0x0000000108147824 */ /* 0x000fe200078e0242 */
[----:B------:R-:W-:Y:S01]  /*4720*/  @P3 R2UR UR36, R24 ;  /* 0x00000000182432ca */ /* 0x000fe200000e0000 */
[----:B------:R-:W-:Y:S01]  /*4730*/  IMAD.IADD R21, R13, 0x1, R68 ;  /* 0x000000010d157824 */ /* 0x000fe200078e0244 */
[----:B------:R-:W-:Y:S02]  /*4740*/  SEL R0, RZ, 0x1, P0 ;  /* 0x00000001ff007807 */ /* 0x000fe40000000000 */
[----:B------:R-:W-:Y:S01]  /*4750*/  LOP3.LUT R32, R32, 0x1, RZ, 0x3c, !PT ;  /* 0x0000000120207812 */ /* 0x000fe200078e3cff */
[----:B------:R-:W-:Y:S01]  /*4760*/  IMAD.U32 R10, RZ, RZ, UR9 ;  /* 0x00000009ff0a7e24 */ /* 0x000fe2000f8e00ff */
[----:B------:R-:W-:Y:S01]  /*4770*/  @!UP1 UIADD3 UR9, UPT, UPT, UR7, 0x48, URZ ;  /* 0x0000004807099890 */ /* 0x000fe2000fffe0ff */
[----:B------:R-:W-:Y:S02]  /*4780*/  LOP3.LUT R25, R25, R0, RZ, 0x3c, !PT ;  /* 0x0000000019197212 */ /* 0x000fe400078e3cff */
[----:B------:R-:W-:Y:S02]  /*4790*/  SEL R27, R27, RZ, P0 ;  /* 0x000000ff1b1b7207 */ /* 0x000fe40000000000 */
[----:B------:R-:W-:Y:S01]  /*47a0*/  IMAD.U32 R11, RZ, RZ, UR8 ;  /* 0x00000008ff0b7e24 */ /* 0x000fe2000f8e00ff */
[----:B------:R-:W-:Y:S01]  /*47b0*/  @!P4 R2UR UR14, R10 ;  /* 0x000000000a0ec2ca */ /* 0x000fe200000e0000 */
[----:B------:R-:W-:Y:S01]  /*47c0*/  @!UP1 UIADD3 UR8, UPT, UPT, UR7, 0x6200, URZ ;  /* 0x0000620007089890 */ /* 0x000fe2000fffe0ff */
[----:B------:R-:W-:Y:S02]  /*47d0*/  VOTEU.ALL UP1, P4 ;  /* 0x0000000000ff7886 */ /* 0x000fe40002020000 */
[----:B------:R-:W-:Y:S11]  /*47e0*/  @!P4 R2UR UR15, R11 ;  /* 0x000000000b0fc2ca */ /* 0x000ff600000e0000 */
[----:B------:R-:W-:Y:S02]  /*47f0*/  @!UPT UIADD3 URZ, UPT, UPT, URZ, URZ, URZ ;  /* 0x000000fffffff290 */ /* 0x000fe4000fffe0ff */
[----:B------:R2:W-:Y:S01]  /*4800*/  @!UP1 UTMALDG.3D [UR8], [UR14], desc[UR18] ;  /* 0x000012080e0095b4 */ /* 0x0005e20008011000 */
[----:B------:R2:W-:Y:S01]  /*4810*/  @!P4 SYNCS.ARRIVE.TRANS64.RED.A0TR RZ, [UR7+0x48], R23 ;  /* 0x00004817ffffc9a7 */ /* 0x0005e20008300407 */
[----:B------:R-:W-:Y:S01]  /*4820*/  UPLOP3.LUT UP1, UPT, UPT, UPT, UPT, 0x80, 0x8 ;  /* 0x000000000008789c */ /* 0x000fe20003f2f070 */
[----:B------:R-:W-:Y:S01]  /*4830*/  SYNCS.ARRIVE.TRANS64.RED.A1T0 RZ, [UR13], RZ ;  /* 0x000000ffffff79a7 */ /* 0x000fe2000810040d */
[----:B------:R-:W-:Y:S09]  /*4840*/  @P3 BRA `(.L_x_77) ;  /* 0xfffffff000943947 */ /* 0x000ff2000383ffff */
[----:B------:R-:W-:-:S04]  /*4850*/  SHF.L.U32 R3, R32, 0x1f, RZ ;  /* 0x0000001f20037819 */ /* 0x000fc800000006ff */
[----:B------:R-:W1:Y:S02]  /*4860*/  SYNCS.PHASECHK.TRANS64.TRYWAIT P0, [UR7+0x50], R3 ;  /* 0x00005003ff0075a7 */ /* 0x000e640008001107 */
[----:B-1----:R-:W-:Y:S05]  /*4870*/  @!P0 BRA `(.L_x_78) ;  /* 0x0000004000008947 */ /* 0x002fea0003800000 */
.L_x_166:
[----:B------:R-:W3:Y:S02]  /*4880*/  SYNCS.PHASECHK.TRANS64.TRYWAIT P0, [UR7+0x58], R3 ;  /* 0x00005803ff0075a7 */ /* 0x000ee40008001107 */
[----:B---3--:R-:W-:Y:S05]  /*4890*/  @!P0 BRA `(.L_x_79) ;  /* 0x0000004000108947 */ /* 0x008fea0003800000 */
.L_x_168:
[----:B------:R-:W3:Y:S02]  /*48a0*/  SYNCS.PHASECHK.TRANS64.TRYWAIT P0, [UR7+0x60], R3 ;  /* 0x00006003ff0075a7 */ /* 0x000ee40008001107 */
[----:B---3--:R-:W-:Y:S05]  /*48b0*/  @!P0 BRA `(.L_x_80) ;  /* 0x0000004000208947 */ /* 0x008fea0003800000 */
.L_x_170:
[----:B-1----:R-:W-:-:S07]  /*48c0*/  MOV R0, UR7 ;  /* 0x0000000700007c02 */ /* 0x002fce0008000f00 */
.L_x_81:
[----:B-1----:R-:W-:-:S04]  /*48d0*/  SHF.L.U32 R3, R32, 0x1f, RZ ;  /* 0x0000001f20037819 */ /* 0x002fc800000006ff */
[----:B------:R1:W3:Y:S03]  /*48e0*/  SYNCS.PHASECHK.TRANS64.TRYWAIT P0, [R0+URZ+0x68], R3 ;  /* 0x00006803000075a7 */ /* 0x0002e600080011ff */
[----:B---3--:R-:W-:Y:S05]  /*48f0*/  @!P0 NANOSLEEP.SYNCS 0x989680 ;  /* 0x009896800000895d */ /* 0x008fea0003900000 */
[----:B------:R-:W3:Y:S02]  /*4900*/  @!P0 SYNCS.PHASECHK.TRANS64 P0, [R0+URZ+0x68], R3 ;  /* 0x00006803000085a7 */ /* 0x000ee400080010ff */
[----:B--23--:R-:W-:Y:S05]  /*4910*/  @P0 EXIT ;  /* 0x000000000000094d */ /* 0x00cfea0003800000 */
[----:B------:R-:W-:Y:S05]  /*4920*/  BRA `(.L_x_81) ;  /* 0xfffffffc00e87947 */ /* 0x000fea000383ffff */
.L_x_66:
[----:B------:R-:W-:-:S06]  /*4930*/  UISETP.GE.AND UP1, UPT, UR8, 0x4, UPT ;  /* 0x000000040800788c */ /* 0x000fcc000bf26270 */
[----:B------:R-:W-:-:S13]  /*4940*/  PLOP3.LUT P0, PT, PT, PT, UP1, 0x80, 0x8 ;  /* 0x000000000008781c */ /* 0x000fda0003f0f018 */
[----:B------:R-:W-:Y:S05]  /*4950*/  @!P0 EXIT ;  /* 0x000000000000894d */ /* 0x000fea0003800000 */
[----:B------:R-:W-:Y:S01]  /*4960*/  BAR.SYNC.DEFER_BLOCKING 0x6, 0xa0 ;  /* 0x0182800000007b1d */ /* 0x000fe20000010000 */
[C---:B------:R-:W-:Y:S01]  /*4970*/  IMAD.SHL.U32 R3, R81.reuse, 0x10, RZ ;  /* 0x0000001051037824 */ /* 0x040fe200078e00ff */
[C---:B------:R-:W-:Y:S01]  /*4980*/  SHF.L.U32 R33, R81.reuse, 0x10, RZ ;  /* 0x0000001051217819 */ /* 0x040fe200000006ff */
[C---:B------:R-:W-:Y:S01]  /*4990*/  IMAD.SHL.U32 R80, R81.reuse, 0x2, RZ ;  /* 0x0000000251507824 */ /* 0x040fe200078e00ff */
[----:B------:R-:W-:Y:S01]  /*49a0*/  LOP3.LUT R82, R81, 0x60, RZ, 0xc0, !PT ;  /* 0x0000006051527812 */ /* 0x000fe200078ec0ff */
[----:B------:R-:W-:Y:S01]  /*49b0*/  HFMA2 R77, -RZ, RZ, 0, 5.9604644775390625e-08 ;  /* 0x00000001ff4d7431 */ /* 0x000fe200000001ff */
[----:B------:R-:W-:Y:S02]  /*49c0*/  UMOV UR48, 0x400 ;  /* 0x0000040000307882 */ /* 0x000fe40000000000 */
[----:B------:R-:W1:Y:S01]  /*49d0*/  LDC R71, c[0x0][0x370] ;  /* 0x0000dc00ff477b82 */ /* 0x000e620000000800 */
[----:B------:R-:W-:Y:S01]  /*49e0*/  ULEA UR48, UR37, UR48, 0x18 ;  /* 0x0000003025307291 */ /* 0x000fe2000f8ec0ff */
[----:B------:R-:W-:Y:S01]  /*49f0*/  LOP3.LUT R5, R3, 0x60, RZ, 0xc0, !PT ;  /* 0x0000006003057812 */ /* 0x000fe200078ec0ff */
[----:B------:R-:W-:Y:S01]  /*4a00*/  HFMA2 R75, -RZ, RZ, 0, 0 ;  /* 0x00000000ff4b7431 */ /* 0x000fe200000001ff */
[----:B------:R-:W-:Y:S01]  /*4a10*/  LOP3.LUT R79, R81, 0x2, RZ, 0xc0, !PT ;  /* 0x00000002514f7812 */ /* 0x000fe200078ec0ff */
[----:B------:R-:W-:Y:S01]  /*4a20*/  UIADD3 UR4, UPT, UPT, UR48, 0x200, URZ ;  /* 0x0000020030047890 */ /* 0x000fe2000fffe0ff */
[----:B------:R-:W-:Y:S01]  /*4a30*/  LOP3.LUT R80, R5, 0xc, R80, 0xf8, !PT ;  /* 0x0000000c05507812 */ /* 0x000fe200078ef850 */
[----:B------:R-:W-:Y:S01]  /*4a40*/  IMAD.MOV.U32 R30, RZ, RZ, RZ ;  /* 0x000000ffff1e7224 */ /* 0x000fe200078e00ff */
[----:B------:R-:W2:Y:S01]  /*4a50*/  LDC R28, c[0x0][0xb0c] ;  /* 0x0002c300ff1c7b82 */ /* 0x000ea20000000800 */
[----:B------:R-:W-:Y:S01]  /*4a60*/  LOP3.LUT R33, R33, 0x600000, RZ, 0xc0, !PT ;  /* 0x0060000021217812 */ /* 0x000fe200078ec0ff */
[----:B------:R-:W-:Y:S01]  /*4a70*/  IMAD.MOV.U32 R85, RZ, RZ, RZ ;  /* 0x000000ffff557224 */ /* 0x000fe200078e00ff */
[----:B------:R-:W-:Y:S01]  /*4a80*/  LOP3.LUT R80, R80, 0x790, R3, 0xf8, !PT ;  /* 0x0000079050507812 */ /* 0x000fe200078ef803 */
[----:B------:R-:W-:Y:S01]  /*4a90*/  IMAD.U32 R73, RZ, RZ, UR4 ;  /* 0x00000004ff497e24 */ /* 0x000fe2000f8e00ff */
[----:B------:R-:W-:Y:S01]  /*4aa0*/  LOP3.LUT R81, R81, 0x4, RZ, 0xc0, !PT ;  /* 0x0000000451517812 */ /* 0x000fe200078ec0ff */
[----:B------:R-:W4:Y:S01]  /*4ab0*/  LDCU.64 UR52, c[0x0][0x348] ;  /* 0x00006900ff3477ac */ /* 0x000f220008000a00 */
[----:B------:R-:W-:Y:S01]  /*4ac0*/  MOV R76, RZ ;  /* 0x000000ff004c7202 */ /* 0x000fe20000000f00 */
[----:B------:R-:W1:Y:S01]  /*4ad0*/  LDC R69, c[0x0][0xb20] ;  /* 0x0002c800ff457b82 */ /* 0x000e620000000800 */
[----:B------:R-:W3:Y:S01]  /*4ae0*/  LDS R0, [UR48+0x130] ;  /* 0x00013030ff007984 */ /* 0x000ee20008000800 */
[----:B------:R-:W-:Y:S01]  /*4af0*/  IMAD R80, R80, 0x4, R73 ;  /* 0x0000000450507824 */ /* 0x000fe200078e0249 */
[----:B------:R-:W1:Y:S03]  /*4b00*/  LDCU.64 UR38, c[0x0][0x888] ;  /* 0x00011100ff2677ac */ /* 0x000e660008000a00 */
[--C-:B------:R-:W-:Y:S01]  /*4b10*/  IMAD R79, R79, -0x10, R80.reuse ;  /* 0xfffffff04f4f7824 */ /* 0x100fe200078e0250 */
[----:B------:R-:W1:Y:S01]  /*4b20*/  LDCU.64 UR44, c[0x0][0x890] ;  /* 0x00011200ff2c77ac */ /* 0x000e620008000a00 */
[----:B------:R-:W1:Y:S01]  /*4b30*/  LDC R27, c[0x0][0xb30] ;  /* 0x0002cc00ff1b7b82 */ /* 0x000e620000000800 */
[----:B------:R-:W-:Y:S01]  /*4b40*/  IMAD R78, R81, -0x10, R80 ;  /* 0xfffffff0514e7824 */ /* 0x000fe200078e0250 */
[----:B------:R-:W-:Y:S01]  /*4b50*/  UMOV UR49, URZ ;  /* 0x000000ff00317c82 */ /* 0x000fe20008000000 */
[----:B------:R-:W-:-:S05]  /*4b60*/  UMOV UR51, URZ ;  /* 0x000000ff00337c82 */ /* 0x000fca0008000000 */
[----:B------:R-:W1:Y:S08]  /*4b70*/  LDC.64 R64, c[0x0][0xb10] ;  /* 0x0002c400ff407b82 */ /* 0x000e700000000a00 */
[----:B------:R-:W1:Y:S08]  /*4b80*/  LDC.64 R24, c[0x0][0xb18] ;  /* 0x0002c600ff187b82 */ /* 0x000e700000000a00 */
[----:B------:R-:W1:Y:S08]  /*4b90*/  LDC.64 R22, c[0x0][0xb28] ;  /* 0x0002ca00ff167b82 */ /* 0x000e700000000a00 */
[----:B------:R-:W1:Y:S01]  /*4ba0*/  LDC.64 R62, c[0x0][0x8b0] ;  /* 0x00022c00ff3e7b82 */ /* 0x000e620000000a00 */
[----:B---3--:R-:W-:-:S07]  /*4bb0*/  IMAD.IADD R33, R0, 0x1, R33 ;  /* 0x0000000100217824 */ /* 0x008fce00078e0221 */
[----:B------:R-:W3:Y:S08]  /*4bc0*/  LDC.64 R60, c[0x0][0x8a8] ;  /* 0x00022a00ff3c7b82 */ /* 0x000ef00000000a00 */
[----:B--2-4-:R-:W1:Y:S02]  /*4bd0*/  LDC R70, c[0x0][0x374] ;  /* 0x0000dd00ff467b82 */ /* 0x014e640000000800 */
.L_x_125:
[----:B------:R-:W-:Y:S02]  /*4be0*/  LEA R0, R85, UR48, 0x3 ;  /* 0x0000003055007c11 */ /* 0x000fe4000f8e18ff */
[----:B------:R-:W-:Y:S02]  /*4bf0*/  SHF.L.U32 R3, R75, 0x1f, RZ ;  /* 0x0000001f4b037819 */ /* 0x000fe400000006ff */
[----:B-1----:R-:W-:Y:S02]  /*4c00*/  LEA R16, R85, UR48, 0x4 ;  /* 0x0000003055107c11 */ /* 0x002fe4000f8e20ff */
[----:B------:R-:W2:Y:S02]  /*4c10*/  SYNCS.PHASECHK.TRANS64.TRYWAIT P0, [R0+URZ+0x80], R3 ;  /* 0x00008003000075a7 */ /* 0x000ea400080011ff */
[----:B--23--:R-:W-:Y:S05]  /*4c20*/  @!P0 BRA `(.L_x_82) ;  /* 0x0000003c005c8947 */ /* 0x00cfea0003800000 */
.L_x_171:
[----:B------:R-:W4:Y:S01]  /*4c30*/  LDC.64 R12, c[0x0][0xb10] ;  /* 0x0002c400ff0c7b82 */ /* 0x000f220000000a00 */
[----:B------:R-:W3:Y:S01]  /*4c40*/  LDS.128 R16, [R16+0x110] ;  /* 0x0001100010107984 */ /* 0x000ee20000000c00 */
[----:B-1----:R-:W-:Y:S01]  /*4c50*/  ISETP.NE.AND P1, PT, R27, 0x1, PT ;  /* 0x000000011b00780c */ /* 0x002fe20003f25270 */
[----:B--2---:R-:W-:Y:S01]  /*4c60*/  VIADD R0, R0, 0x90 ;  /* 0x0000009000007836 */ /* 0x004fe20000000000 */
[----:B------:R-:W-:Y:S04]  /*4c70*/  ISETP.GE.AND P0, PT, R26, 0x1, PT ;  /* 0x000000011a00780c */ /* 0x000fe80003f06270 */
[----:B------:R-:W1:Y:S01]  /*4c80*/  LDC.64 R10, c[0x0][0xb18] ;  /* 0x0002c600ff0a7b82 */ /* 0x000e620000000a00 */
[----:B------:R-:W-:Y:S01]  /*4c90*/  PRMT R0, RZ, 0x654, R0 ;  /* 0x00000654ff007816 */ /* 0x000fe20000000000 */
[----:B------:R-:W-:Y:S01]  /*4ca0*/  @!PT LDS RZ, [RZ] ;  /* 0x00000000fffff984 */ /* 0x000fe20000000800 */
[----:B------:R-:W-:Y:S01]  /*4cb0*/  @!PT LDS RZ, [RZ] ;  /* 0x00000000fffff984 */ /* 0x000fe20000000800 */
[----:B------:R-:W-:Y:S01]  /*4cc0*/  @!PT LDS RZ, [RZ] ;  /* 0x00000000fffff984 */ /* 0x000fe20000000800 */
[----:B------:R-:W-:Y:S01]  /*4cd0*/  @!PT LDS RZ, [RZ] ;  /* 0x00000000fffff984 */ /* 0x000fe20000000800 */
[----:B------:R2:W-:Y:S06]  /*4ce0*/  MEMBAR.ALL.CTA ;  /* 0x0000000000007992 */ /* 0x0005ec0000008000 */
[----:B--2---:R-:W2:Y:S01]  /*4cf0*/  FENCE.VIEW.ASYNC.S ;  /* 0x00000000000073c6 */ /* 0x004ea20000000000 */
[----:B------:R-:W1:Y:S08]  /*4d00*/  @!P1 LDC R14, c[0x0][0xb20] ;  /* 0x0002c800ff0e9b82 */ /* 0x000e700000000800 */
[----:B------:R-:W1:Y:S01]  /*4d10*/  @!P1 LDC R9, c[0x0][0xb0c] ;  /* 0x0002c300ff099b82 */ /* 0x000e620000000800 */
[----:B--2---:R2:W-:Y:S01]  /*4d20*/  SYNCS.ARRIVE.TRANS64.RED.A1T0 RZ, [R0+URZ], RZ ;  /* 0x000000ff00ff79a7 */ /* 0x0045e200081004ff */
[----:B---3--:R-:W-:Y:S04]  /*4d30*/  LOP3.LUT P4, RZ, R18, 0x1, RZ, 0xc0, !PT ;  /* 0x0000000112ff7812 */ /* 0x008fe8000788c0ff */
[----:B------:R-:W-:Y:S09]  /*4d40*/  P2R R83, PR, RZ, 0x10 ;  /* 0x00000010ff537803 */ /* 0x000ff20000000000 */
[----:B------:R-:W-:Y:S02]  /*4d50*/  @P4 MOV R31, R16 ;  /* 0x00000010001f4202 */ /* 0x000fe40000000f00 */
[----:B------:R-:W-:Y:S01]  /*4d60*/  @P4 LOP3.LUT R29, R17, 0xffff, RZ, 0xc0, !PT ;  /* 0x0000ffff111d4812 */ /* 0x000fe200078ec0ff */
[----:B--2-4-:R-:W-:Y:S06]  /*4d70*/  @!P0 BRA `(.L_x_83) ;  /* 0x0000000000a48947 */ /* 0x014fec0003800000 */
[----:B------:R-:W-:Y:S01]  /*4d80*/  IMAD.HI.U32 R36, R70, R25, RZ ;  /* 0x0000001946247227 */ /* 0x000fe200078e00ff */
[----:B------:R-:W-:Y:S02]  /*4d90*/  ISETP.NE.AND P0, PT, R24, 0x1, PT ;  /* 0x000000011800780c */ /* 0x000fe40003f05270 */
[----:B------:R-:W-:Y:S01]  /*4da0*/  ISETP.NE.AND P2, PT, R26, 0x1, PT ;  /* 0x000000011a00780c */ /* 0x000fe20003f45270 */
[-C--:B------:R-:W-:Y:S01]  /*4db0*/  IMAD.HI.U32 R34, R71, R64.reuse, RZ ;  /* 0x0000004047227227 */ /* 0x080fe200078e00ff */
[----:B------:R-:W-:Y:S02]  /*4dc0*/  SHF.R.U32.HI R37, RZ, R69, R36 ;  /* 0x00000045ff257219 */ /* 0x000fe40000011624 */
[----:B------:R-:W-:Y:S01]  /*4dd0*/  ISETP.NE.AND P3, PT, R28, 0x1, PT ;  /* 0x000000011c00780c */ /* 0x000fe20003f65270 */
[----:B------:R-:W-:Y:S01]  /*4de0*/  IMAD.HI.U32 R40, R29, R25, RZ ;  /* 0x000000191d287227 */ /* 0x000fe200078e00ff */
[----:B------:R-:W-:Y:S02]  /*4df0*/  SHF.R.U32.HI R34, RZ, R65, R34 ;  /* 0x00000041ff227219 */ /* 0x000fe40000011622 */
[----:B------:R-:W-:Y:S01]  /*4e00*/  SEL R3, R70, R37, !P0 ;  /* 0x0000002546037207 */ /* 0x000fe20004000000 */
[----:B------:R-:W-:Y:S01]  /*4e10*/  IMAD.HI.U32 R38, R31, R64, RZ ;  /* 0x000000401f267227 */ /* 0x000fe200078e00ff */
[----:B------:R-:W-:Y:S03]  /*4e20*/  SEL R7, R71, R34, !P3 ;  /* 0x0000002247077207 */ /* 0x000fe60005800000 */
[-C--:B------:R-:W-:Y:S01]  /*4e30*/  IMAD.HI.U32 R34, R3, R22.reuse, RZ ;  /* 0x0000001603227227 */ /* 0x080fe200078e00ff */
[----:B------:R-:W-:Y:S03]  /*4e40*/  SHF.R.U32.HI R38, RZ, R65, R38 ;  /* 0x00000041ff267219 */ /* 0x000fe60000011626 */
[----:B------:R-:W-:Y:S01]  /*4e50*/  IMAD.HI.U32 R36, R7, R22, RZ ;  /* 0x0000001607247227 */ /* 0x000fe200078e00ff */
[----:B------:R-:W-:Y:S02]  /*4e60*/  @P2 SHF.R.U32.HI R3, RZ, R23, R34 ;  /* 0x00000017ff032219 */ /* 0x000fe40000011622 */
[----:B------:R-:W-:Y:S02]  /*4e70*/  SHF.R.U32.HI R34, RZ, R69, R40 ;  /* 0x00000045ff227219 */ /* 0x000fe40000011628 */
[----:B------:R-:W-:Y:S01]  /*4e80*/  @P2 SHF.R.U32.HI R7, RZ, R23, R36 ;  /* 0x00000017ff072219 */ /* 0x000fe20000011624 */
[C---:B------:R-:W-:Y:S01]  /*4e90*/  IMAD R2, R26.reuse, R3, RZ ;  /* 0x000000031a027224 */ /* 0x040fe200078e02ff */
[----:B------:R-:W-:Y:S02]  /*4ea0*/  SEL R5, R29, R34, !P0 ;  /* 0x000000221d057207 */ /* 0x000fe40004000000 */
[----:B------:R-:W-:Y:S01]  /*4eb0*/  SEL R3, R31, R38, !P3 ;  /* 0x000000261f037207 */ /* 0x000fe20005800000 */
[----:B------:R-:W-:Y:S01]  /*4ec0*/  IMAD R4, R26, R7, RZ ;  /* 0x000000071a047224 */ /* 0x000fe200078e02ff */
[C---:B------:R-:W-:Y:S01]  /*4ed0*/  ISETP.GE.AND P0, PT, R5.reuse, R2, PT ;  /* 0x000000020500720c */ /* 0x040fe20003f06270 */
[----:B------:R-:W-:Y:S03]  /*4ee0*/  IMAD.HI.U32 R6, R5, R22, RZ ;  /* 0x0000001605067227 */ /* 0x000fe600078e00ff */
[----:B------:R-:W-:Y:S01]  /*4ef0*/  ISETP.GE.OR P0, PT, R3, R4, P0 ;  /* 0x000000040300720c */ /* 0x000fe20000706670 */
[----:B------:R-:W-:Y:S01]  /*4f00*/  IMAD.MOV R4, RZ, RZ, -R3 ;  /* 0x000000ffff047224 */ /* 0x000fe200078e0a03 */
[-C--:B------:R-:W-:Y:S03]  /*4f10*/  SHF.R.U32.HI R6, RZ, R23.reuse, R6 ;  /* 0x00000017ff067219 */ /* 0x080fe60000011606 */
[----:B------:R-:W-:Y:S01]  /*4f20*/  IMAD R31, R28, R4, R31 ;  /* 0x000000041c1f7224 */ /* 0x000fe200078e021f */
[----:B------:R-:W-:Y:S05]  /*4f30*/  SEL R15, R5, R6, !P2 ;  /* 0x00000006050f7207 */ /* 0x000fea0005000000 */
[----:B------:R-:W-:Y:S02]  /*4f40*/  IMAD.MOV R6, RZ, RZ, -R15 ;  /* 0x000000ffff067224 */ /* 0x000fe400078e0a0f */
[C---:B------:R-:W-:Y:S04]  /*4f50*/  @!P0 IMAD.HI.U32 R2, R3.reuse, R22, RZ ;  /* 0x0000001603028227 */ /* 0x040fe800078e00ff */
[----:B------:R-:W-:Y:S01]  /*4f60*/  IMAD R6, R26, R6, R5 ;  /* 0x000000061a067224 */ /* 0x000fe200078e0205 */
[----:B------:R-:W-:Y:S04]  /*4f70*/  @!P0 SHF.R.U32.HI R2, RZ, R23, R2 ;  /* 0x00000017ff028219 */ /* 0x000fe80000011602 */
[----:B------:R-:W-:Y:S02]  /*4f80*/  @!P0 SEL R0, R3, R2, !P2 ;  /* 0x0000000203008207 */ /* 0x000fe40005000000 */
[----:B------:R-:W-:Y:S02]  /*4f90*/  IADD3 R2, PT, PT, -R5, RZ, RZ ;  /* 0x000000ff05027210 */ /* 0x000fe40007ffe1ff */
[----:B------:R-:W-:Y:S01]  /*4fa0*/  @!P0 IADD3 R8, PT, PT, R15, -R0, RZ ;  /* 0x800000000f088210 */ /* 0x000fe20007ffe0ff */
[----:B------:R-:W-:Y:S02]  /*4fb0*/  @!P0 IMAD R0, R7, R6, R0 ;  /* 0x0000000607008224 */ /* 0x000fe400078e0200 */
[----:B------:R-:W-:Y:S02]  /*4fc0*/  IMAD R29, R24, R2, R29 ;  /* 0x00000002181d7224 */ /* 0x000fe400078e021d */
[----:B------:R-:W-:Y:S02]  /*4fd0*/  @!P0 IMAD R5, R8, R26, R3 ;  /* 0x0000001a08058224 */ /* 0x000fe400078e0203 */
[----:B------:R-:W-:Y:S04]  /*4fe0*/  @!P0 IMAD.MOV.U32 R3, RZ, RZ, R0 ;  /* 0x000000ffff038224 */ /* 0x000fe800078e0000 */
[----:B------:R-:W-:Y:S02]  /*4ff0*/  IMAD R31, R3, R28, R31 ;  /* 0x0000001c031f7224 */ /* 0x000fe400078e021f */
[----:B------:R-:W-:Y:S07]  /*5000*/  IMAD R29, R5, R24, R29 ;  /* 0x00000018051d7224 */ /* 0x000fee00078e021d */
.L_x_83:
[----:B-1----:R-:W-:Y:S01]  /*5010*/  @!P1 ISETP.NE.AND P0, PT, R10, 0x1, PT ;  /* 0x000000010a00980c */ /* 0x002fe20003f05270 */
[----:B------:R-:W-:Y:S01]  /*5020*/  @!P1 IMAD.HI.U32 R3, R29, R11, RZ ;  /* 0x0000000b1d039227 */ /* 0x000fe200078e00ff */
[----:B------:R-:W-:Y:S01]  /*5030*/  R2UR UR42, R21 ;  /* 0x00000000152a72ca */ /* 0x000fe200000e0000 */
[----:B------:R-:W-:Y:S01]  /*5040*/  BSSY.RECONVERGENT B6, `(.L_x_84) ;  /* 0x0000031000067945 */ /* 0x000fe20003800200 */
[----:B------:R-:W-:Y:S01]  /*5050*/  R2UR UR41, R20 ;  /* 0x00000000142972ca */ /* 0x000fe200000e0000 */
[----:B------:R-:W-:Y:S01]  /*5060*/  @!P1 IMAD.HI.U32 R0, R31, R12, RZ ;  /* 0x0000000c1f009227 */ /* 0x000fe200078e00ff */
[----:B------:R-:W-:Y:S02]  /*5070*/  @!P1 SHF.R.U32.HI R2, RZ, R14, R3 ;  /* 0x0000000eff029219 */ /* 0x000fe40000011603 */
[----:B------:R-:W-:Y:S01]  /*5080*/  @!P1 ISETP.NE.AND P2, PT, R9, 0x1, PT ;  /* 0x000000010900980c */ /* 0x000fe20003f45270 */
[----:B------:R-:W-:Y:S01]  /*5090*/  VIADD R85, R85, 0x1 ;  /* 0x0000000155557836 */ /* 0x000fe20000000000 */
[----:B------:R-:W-:Y:S02]  /*50a0*/  @!P1 SEL R2, R29, R2, !P0 ;  /* 0x000000021d029207 */ /* 0x000fe40004000000 */
[----:B------:R-:W-:Y:S02]  /*50b0*/  @!P1 SHF.R.U32.HI R0, RZ, R13, R0 ;  /* 0x0000000dff009219 */ /* 0x000fe40000011600 */
[----:B------:R-:W-:Y:S01]  /*50c0*/  LOP3.LUT P0, RZ, R73, 0x1b0, RZ, 0xc0, !PT ;  /* 0x000001b049ff7812 */ /* 0x000fe2000780c0ff */
[----:B------:R-:W-:Y:S01]  /*50d0*/  USHF.L.U32 UR42, UR42, 0x7, URZ ;  /* 0x000000072a2a7899 */ /* 0x000fe200080006ff */
[----:B------:R-:W-:Y:S01]  /*50e0*/  @!P1 SEL R3, R31, R0, !P2 ;  /* 0x000000001f039207 */ /* 0x000fe20005000000 */
[----:B------:R-:W-:Y:S01]  /*50f0*/  USHF.L.U32 UR41, UR41, 0x6, URZ ;  /* 0x0000000629297899 */ /* 0x000fe200080006ff */
[----:B------:R-:W-:Y:S03]  /*5100*/  @P4 SHF.R.U32.HI R74, RZ, 0x10, R17 ;  /* 0x00000010ff4a4819 */ /* 0x000fe60000011611 */
[----:B------:R-:W-:Y:S02]  /*5110*/  @!P1 IMAD.IADD R0, R2, 0x1, -R3 ;  /* 0x0000000102009824 */ /* 0x000fe400078e0a03 */
[----:B------:R-:W-:Y:S02]  /*5120*/  @!P1 IMAD.IADD R2, R3, 0x1, -R2 ;  /* 0x0000000103029824 */ /* 0x000fe400078e0a02 */
[----:B------:R-:W-:Y:S02]  /*5130*/  @!P1 IMAD R31, R0, R9, R31 ;  /* 0x00000009001f9224 */ /* 0x000fe400078e021f */
[----:B------:R-:W-:Y:S01]  /*5140*/  @!P1 IMAD R29, R2, R10, R29 ;  /* 0x0000000a021d9224 */ /* 0x000fe200078e021d */
[----:B------:R-:W-:Y:S06]  /*5150*/  @!P0 BRA `(.L_x_85) ;  /* 0x00000000007c8947 */ /* 0x000fec0003800000 */
[----:B------:R-:W1:Y:S01]  /*5160*/  LDCU.64 UR8, c[0x4][0x80] ;  /* 0x01001000ff0877ac */ /* 0x000e620008000a00 */
[----:B------:R-:W-:Y:S01]  /*5170*/  MOV R2, 0x0 ;  /* 0x0000000000027802 */ /* 0x000fe20000000f00 */
[----:B------:R-:W-:Y:S02]  /*5180*/  HFMA2 R12, -RZ, RZ, 0, 5.9604644775390625e-08 ;  /* 0x00000001ff0c7431 */ /* 0x000fe400000001ff */
[----:B------:R-:W-:Y:S01]  /*5190*/  IMAD.MOV.U32 R8, RZ, RZ, 0x70 ;  /* 0x00000070ff087424 */ /* 0x000fe200078e00ff */
[----:B------:R2:W3:Y:S01]  /*51a0*/  LDC.64 R14, c[0x4][R2] ;  /* 0x01000000020e7b82 */ /* 0x0004e20000000a00 */
[----:B------:R-:W4:Y:S01]  /*51b0*/  LDCU.64 UR6, c[0x4][0x88] ;  /* 0x01001100ff0677ac */ /* 0x000f220008000a00 */
[----:B------:R-:W-:Y:S01]  /*51c0*/  IMAD.MOV.U32 R13, RZ, RZ, RZ ;  /* 0x000000ffff0d7224 */ /* 0x000fe200078e00ff */
[----:B------:R-:W2:Y:S01]  /*51d0*/  LDCU.64 UR4, c[0x4][0x8] ;  /* 0x01000100ff0477ac */ /* 0x000ea20008000a00 */
[----:B-1----:R-:W-:Y:S01]  /*51e0*/  MOV R5, UR9 ;  /* 0x0000000900057c02 */ /* 0x002fe20008000f00 */
[----:B------:R-:W-:Y:S01]  /*51f0*/  IMAD.U32 R4, RZ, RZ, UR8 ;  /* 0x00000008ff047e24 */ /* 0x000fe2000f8e00ff */
[----:B----4-:R-:W-:Y:S01]  /*5200*/  MOV R7, UR7 ;  /* 0x0000000700077c02 */ /* 0x010fe20008000f00 */
[----:B------:R-:W-:Y:S01]  /*5210*/  IMAD.U32 R6, RZ, RZ, UR6 ;  /* 0x00000006ff067e24 */ /* 0x000fe2000f8e00ff */
[----:B--2---:R-:W-:Y:S01]  /*5220*/  MOV R11, UR5 ;  /* 0x00000005000b7c02 */ /* 0x004fe20008000f00 */
[----:B------:R-:W-:Y:S02]  /*5230*/  IMAD.U32 R10, RZ, RZ, UR4 ;  /* 0x00000004ff0a7e24 */ /* 0x000fe4000f8e00ff */
[----:B------:R-:W-:Y:S07]  /*5240*/  LEPC R20, `(.L_x_86) ;  /* 0x000000001014794e */ /* 0x000fee0000000000 */
[----:B---3-5:R-:W-:Y:S05]  /*5250*/  CALL.ABS.NOINC R14 ;  /* 0x000000000e007343 */ /* 0x028fea0003c00000 */
.L_x_86:
[----:B------:R-:W1:Y:S01]  /*5260*/  LDCU.64 UR8, c[0x4][0x80] ;  /* 0x01001000ff0877ac */ /* 0x000e620008000a00 */
[----:B------:R-:W2:Y:S01]  /*5270*/  LDC.64 R2, c[0x4][R2] ;  /* 0x0100000002027b82 */ /* 0x000ea20000000a00 */
[----:B------:R-:W-:Y:S02]  /*5280*/  HFMA2 R12, -RZ, RZ, 0, 5.9604644775390625e-08 ;  /* 0x00000001ff0c7431 */ /* 0x000fe400000001ff */
[----:B------:R-:W-:Y:S02]  /*5290*/  IMAD.MOV.U32 R8, RZ, RZ, 0x70 ;  /* 0x00000070ff087424 */ /* 0x000fe400078e00ff */
[----:B------:R-:W-:Y:S01]  /*52a0*/  IMAD.MOV.U32 R13, RZ, RZ, RZ ;  /* 0x000000ffff0d7224 */ /* 0x000fe200078e00ff */
[----:B------:R-:W3:Y:S01]  /*52b0*/  LDCU.64 UR6, c[0x4][0x88] ;  /* 0x01001100ff0677ac */ /* 0x000ee20008000a00 */
[----:B------:R-:W4:Y:S01]  /*52c0*/  LDCU.64 UR4, c[0x4][0x8] ;  /* 0x01000100ff0477ac */ /* 0x000f220008000a00 */
[----:B-1----:R-:W-:Y:S02]  /*52d0*/  MOV R4, UR8 ;  /* 0x0000000800047c02 */ /* 0x002fe40008000f00 */
[----:B------:R-:W-:Y:S02]  /*52e0*/  MOV R5, UR9 ;  /* 0x0000000900057c02 */ /* 0x000fe40008000f00 */
[----:B---3--:R-:W-:Y:S01]  /*52f0*/  MOV R7, UR7 ;  /* 0x0000000700077c02 */ /* 0x008fe20008000f00 */
[----:B------:R-:W-:Y:S01]  /*5300*/  IMAD.U32 R6, RZ, RZ, UR6 ;  /* 0x00000006ff067e24 */ /* 0x000fe2000f8e00ff */
[----:B----4-:R-:W-:Y:S01]  /*5310*/  MOV R11, UR5 ;  /* 0x00000005000b7c02 */ /* 0x010fe20008000f00 */
[----:B------:R-:W-:Y:S02]  /*5320*/  IMAD.U32 R10, RZ, RZ, UR4 ;  /* 0x00000004ff0a7e24 */ /* 0x000fe4000f8e00ff */
[----:B------:R-:W-:Y:S07]  /*5330*/  LEPC R20, `(.L_x_85) ;  /* 0x000000001014794e */ /* 0x000fee0000000000 */
[----:B--2---:R-:W-:Y:S05]  /*5340*/  CALL.ABS.NOINC R2 ;  /* 0x0000000002007343 */ /* 0x004fea0003c00000 */
.L_x_85:
[----:B------:R-:W-:Y:S05]  /*5350*/  BSYNC.RECONVERGENT B6 ;  /* 0x0000000000067941 */ /* 0x000fea0003800200 */
.L_x_84:
[----:B------:R-:W-:Y:S01]  /*5360*/  ISETP.NE.U32.AND P4, PT, R62, RZ, PT ;  /* 0x000000ff3e00720c */ /* 0x000fe20003f85070 */
[----:B------:R-:W-:Y:S01]  /*5370*/  UISETP.NE.AND UP2, UPT, UR50, URZ, UPT ;  /* 0x000000ff3200728c */ /* 0x000fe2000bf45270 */
[----:B------:R-:W-:Y:S01]  /*5380*/  ISETP.NE.U32.AND P2, PT, RZ, UR38, PT ;  /* 0x00000026ff007c0c */ /* 0x000fe2000bf45070 */
[----:B------:R-:W-:Y:S01]  /*5390*/  UISETP.NE.U32.AND UP1, UPT, UR44, URZ, UPT ;  /* 0x000000ff2c00728c */ /* 0x000fe2000bf25070 */
[----:B------:R-:W-:Y:S01]  /*53a0*/  ISETP.NE.AND.EX P4, PT, R63, RZ, PT, P4 ;  /* 0x000000ff3f00720c */ /* 0x000fe20003f85340 */
[----:B------:R-:W-:Y:S01]  /*53b0*/  UPLOP3.LUT UP0, UPT, UPT, UPT, UPT, 0x40, 0x4 ;  /* 0x000000000004789c */ /* 0x000fe20003f0e870 */
[----:B------:R-:W-:Y:S01]  /*53c0*/  ISETP.NE.AND.EX P2, PT, RZ, UR39, PT, P2 ;  /* 0x00000027ff007c0c */ /* 0x000fe2000bf45320 */
[----:B------:R-:W-:Y:S01]  /*53d0*/  UISETP.NE.AND.EX UP1, UPT, UR45, URZ, UPT, UP1 ;  /* 0x000000ff2d00728c */ /* 0x000fe2000bf25310 */
[----:B------:R-:W-:Y:S04]  /*53e0*/  PLOP3.LUT P1, PT, PT, PT, UP2, 0x80, 0x8 ;  /* 0x000000000008781c */ /* 0x000fe80003f2f028 */
[----:B------:R-:W-:Y:S06]  /*53f0*/  @UP2 UPLOP3.LUT UP0, UPT, UPT, UPT, UP1, 0x80, 0x8 ;  /* 0x000000000008289c */ /* 0x000fec0003f0f010 */
[----:B------:R-:W-:Y:S01]  /*5400*/  PLOP3.LUT P0, PT, PT, PT, UP0, 0x80, 0x8 ;  /* 0x000000000008781c */ /* 0x000fe20003f0f008 */
[----:B------:R-:W-:Y:S01]  /*5410*/  @!UPT UIADD3 URZ, UPT, UPT, URZ, URZ, URZ ;  /* 0x000000fffffff290 */ /* 0x000fe2000fffe0ff */
[----:B------:R-:W-:Y:S11]  /*5420*/  BRA.U !UP1, `(.L_x_87) ;  /* 0x0000000109387547 */ /* 0x000ff6000b800000 */
[----:B------:R-:W-:Y:S01]  /*5430*/  UISETP.NE.U32.AND UP0, UPT, UR38, URZ, UPT ;  /* 0x000000ff2600728c */ /* 0x000fe2000bf05070 */
[----:B------:R-:W-:Y:S02]  /*5440*/  HFMA2 R0, -RZ, RZ, 0, 5.9604644775390625e-08 ;  /* 0x00000001ff007431 */ /* 0x000fe400000001ff */
[----:B------:R-:W-:Y:S01]  /*5450*/  IMAD.MOV.U32 R67, RZ, RZ, 0x1 ;  /* 0x00000001ff437424 */ /* 0x000fe200078e00ff */
[----:B------:R-:W-:Y:S06]  /*5460*/  UISETP.NE.AND.EX UP0, UPT, UR39, URZ, UPT, UP0 ;  /* 0x000000ff2700728c */ /* 0x000fec000bf05300 */
[----:B------:R-:W-:Y:S05]  /*5470*/  PLOP3.LUT P3, PT, PT, PT, UP0, 0x80, 0x8 ;  /* 0x000000000008781c */ /* 0x000fea0003f6f008 */
[----:B------:R-:W1:Y:S01]  /*5480*/  @UP0 LDCU.64 UR6, c[0x0][0x888] ;  /* 0x00011100ff0607ac */ /* 0x000e620008000a00 */
[----:B------:R-:W-:Y:S07]  /*5490*/  @UP0 UIMAD UR4, UR36, UR44, URZ ;  /* 0x0000002c240402a4 */ /* 0x000fee000f8e02ff */
[----:B------:R-:W-:Y:S01]  /*54a0*/  @!P3 PRMT R67, R0, 0x7610, R67 ;  /* 0x000076100043b816 */ /* 0x000fe20000000043 */
[----:B-1----:R-:W-:Y:S03]  /*54b0*/  @UP0 UIMAD.WIDE UR6, UR4, 0x4, UR6 ;  /* 0x00000004040608a5 */ /* 0x002fe6000f8e0206 */
[----:B------:R-:W1:Y:S03]  /*54c0*/  @!UP0 LDCU UR4, c[0x0][0x880] ;  /* 0x00011000ff0487ac */ /* 0x000e660008000800 */
[----:B------:R-:W-:Y:S01]  /*54d0*/  IMAD.U32 R2, RZ, RZ, UR6 ;  /* 0x00000006ff027e24 */ /* 0x000fe2000f8e00ff */
[----:B------:R-:W-:Y:S05]  /*54e0*/  MOV R3, UR7 ;  /* 0x0000000700037c02 */ /* 0x000fea0008000f00 */
[----:B-----5:R2:W5:Y:S02]  /*54f0*/  @P3 LDG.E R35, desc[UR46][R2.64] ;  /* 0x0000002e02233981 */ /* 0x020564000c1e1900 */
[----:B-12---:R-:W-:Y:S02]  /*5500*/  @!P3 IMAD.U32 R35, RZ, RZ, UR4 ;  /* 0x00000004ff23be24 */ /* 0x006fe4000f8e00ff */
.L_x_87:
[----:B------:R-:W-:Y:S05]  /*5510*/  @!P4 BRA `(.L_x_88) ;  /* 0x000000000020c947 */ /* 0x000fea0003800000 */
[----:B------:R-:W-:Y:S04]  /*5520*/  ISETP.NE.U32.AND P3, PT, R60, RZ, PT ;  /* 0x000000ff3c00720c */ /* 0x000fe80003f65070 */
[----:B------:R-:W-:Y:S11]  /*5530*/  ISETP.NE.AND.EX P3, PT, R61, RZ, PT, P3 ;  /* 0x000000ff3d00720c */ /* 0x000ff60003f65330 */
[----:B------:R-:W-:Y:S02]  /*5540*/  @!UPT UIADD3 URZ, UPT, UPT, URZ, URZ, URZ ;  /* 0x000000fffffff290 */ /* 0x000fe4000fffe0ff */
[----:B------:R-:W1:Y:S01]  /*5550*/  @P3 LDC.64 R2, c[0x0][0x8a8] ;  /* 0x00022a00ff023b82 */ /* 0x000e620000000a00 */
[----:B------:R-:W-:Y:S04]  /*5560*/  @P3 IMAD R0, R62, UR36, RZ ;  /* 0x000000243e003c24 */ /* 0x000fe8000f8e02ff */
[----:B-1----:R-:W-:Y:S05]  /*5570*/  @P3 IMAD.WIDE R2, R0, 0x4, R2 ;  /* 0x0000000400023825 */ /* 0x002fea00078e0202 */
[----:B-----5:R1:W5:Y:S02]  /*5580*/  @P3 LDG.E R32, desc[UR46][R2.64] ;  /* 0x0000002e02203981 */ /* 0x020364000c1e1900 */
[----:B-1----:R-:W2:Y:S02]  /*5590*/  @!P3 LDC R32, c[0x0][0x8a0] ;  /* 0x00022800ff20bb82 */ /* 0x002ea40000000800 */
.L_x_88:
[----:B-----5:R-:W-:Y:S01]  /*55a0*/  FSETP.NEU.AND P3, PT, R35, RZ, PT ;  /* 0x000000ff2300720b */ /* 0x020fe20003f6d000 */
[----:B------:R-:W-:Y:S01]  /*55b0*/  BSSY B1, `(.L_x_89) ;  /* 0x0000039000017945 */ /* 0x000fe20003800000 */
[----:B------:R-:W-:Y:S01]  /*55c0*/  SEL R5, RZ, 0xffffffff, P2 ;  /* 0xffffffffff057807 */ /* 0x000fe20001000000 */
[----:B------:R-:W-:Y:S01]  /*55d0*/  IMAD.MOV.U32 R89, RZ, RZ, 0x1 ;  /* 0x00000001ff597424 */ /* 0x000fe200078e00ff */
[----:B------:R-:W-:Y:S01]  /*55e0*/  @P1 LOP3.LUT P2, RZ, R67, 0xff, RZ, 0xc0, !PT ;  /* 0x000000ff43ff1812 */ /* 0x000fe2000784c0ff */
[C---:B------:R-:W-:Y:S01]  /*55f0*/  IMAD R34, R30.reuse, 0x40, R33 ;  /* 0x000000401e227824 */ /* 0x040fe200078e0221 */
[----:B------:R-:W-:Y:S01]  /*5600*/  @P1 SEL R0, RZ, 0xffffffff, P3 ;  /* 0xffffffffff001807 */ /* 0x000fe20001800000 */
[----:B------:R-:W-:Y:S01]  /*5610*/  IMAD R86, R81, -0x10, R79 ;  /* 0xfffffff051567824 */ /* 0x000fe200078e024f */
[----:B------:R-:W-:Y:S01]  /*5620*/  LOP3.LUT R77, R77, 0x1, RZ, 0x3c, !PT ;  /* 0x000000014d4d7812 */ /* 0x000fe200078e3cff */
[----:B------:R-:W-:Y:S01]  /*5630*/  IMAD.MOV.U32 R43, RZ, RZ, RZ ;  /* 0x000000ffff2b7224 */ /* 0x000fe200078e00ff */
[----:B------:R-:W-:Y:S02]  /*5640*/  @P0 SEL R0, R5, R0, !P2 ;  /* 0x0000000005000207 */ /* 0x000fe40005000000 */
[----:B------:R-:W-:Y:S02]  /*5650*/  CS2R R46, SRZ ;  /* 0x00000000002e7805 */ /* 0x000fe4000001ff00 */
[----:B------:R-:W-:Y:S02]  /*5660*/  LEA R88, R30, UR48, 0x3 ;  /* 0x000000301e587c11 */ /* 0x000fe4000f8e18ff */
[----:B------:R-:W-:Y:S02]  /*5670*/  CS2R R44, SRZ ;  /* 0x00000000002c7805 */ /* 0x000fe4000001ff00 */
[----:B------:R-:W-:Y:S02]  /*5680*/  @P1 LOP3.LUT R0, R0, 0x1, RZ, 0xc0, !PT ;  /* 0x0000000100001812 */ /* 0x000fe400078ec0ff */
[----:B------:R-:W-:Y:S02]  /*5690*/  CS2R R50, SRZ ;  /* 0x0000000000327805 */ /* 0x000fe4000001ff00 */
[----:B------:R-:W-:Y:S02]  /*56a0*/  SHF.L.U32 R3, R76, 0x1f, RZ ;  /* 0x0000001f4c037819 */ /* 0x000fe400000006ff */
[----:B------:R-:W-:Y:S02]  /*56b0*/  CS2R R48, SRZ ;  /* 0x0000000000307805 */ /* 0x000fe4000001ff00 */
[----:B------:R-:W-:Y:S02]  /*56c0*/  ISETP.NE.U32.OR P5, PT, R0, 0x1, !P1 ;  /* 0x000000010000780c */ /* 0x000fe40004fa5470 */
[----:B------:R-:W-:Y:S02]  /*56d0*/  CS2R R54, SRZ ;  /* 0x0000000000367805 */ /* 0x000fe4000001ff00 */
[----:B------:R-:W-:Y:S02]  /*56e0*/  PLOP3.LUT P2, PT, PT, PT, UP1, 0x80, 0x8 ;  /* 0x000000000008781c */ /* 0x000fe40003f4f018 */
[----:B------:R-:W-:Y:S02]  /*56f0*/  CS2R R52, SRZ ;  /* 0x0000000000347805 */ /* 0x000fe4000001ff00 */
[----:B------:R-:W-:Y:S02]  /*5700*/  LOP3.LUT P4, R84, R67, 0xff, RZ, 0xc0, !PT ;  /* 0x000000ff43547812 */ /* 0x000fe4000788c0ff */
[----:B------:R-:W-:Y:S02]  /*5710*/  CS2R R58, SRZ ;  /* 0x00000000003a7805 */ /* 0x000fe4000001ff00 */
[----:B------:R-:W-:Y:S02]  /*5720*/  SEL R0, RZ, 0xffffffff, P3 ;  /* 0xffffffffff007807 */ /* 0x000fe40001800000 */
[----:B------:R-:W-:Y:S02]  /*5730*/  CS2R R56, SRZ ;  /* 0x0000000000387805 */ /* 0x000fe4000001ff00 */
[----:B------:R-:W-:Y:S02]  /*5740*/  P2R R87, PR, RZ, 0x20 ;  /* 0x00000020ff577803 */ /* 0x000fe40000000000 */
[----:B------:R-:W-:Y:S02]  /*5750*/  @P5 SHF.L.U32 R2, R77, 0x1f, RZ ;  /* 0x0000001f4d025819 */ /* 0x000fe400000006ff */
[----:B------:R-:W-:Y:S02]  /*5760*/  @P2 SEL R0, R5, R0, !P4 ;  /* 0x0000000005002207 */ /* 0x000fe40006000000 */
[----:B------:R-:W1:Y:S02]  /*5770*/  @P5 SYNCS.PHASECHK.TRANS64.TRYWAIT P1, [UR48+0x30], R2 ;  /* 0x00003002ff0055a7 */ /* 0x000e640008021130 */
[----:B------:R-:W-:Y:S04]  /*5780*/  LOP3.LUT R0, R0, 0x1, RZ, 0xc0, !PT ;  /* 0x0000000100007812 */ /* 0x000fe800078ec0ff */
[----:B------:R-:W-:Y:S04]  /*5790*/  ISETP.NE.U32.AND P2, PT, R0, 0x1, PT ;  /* 0x000000010000780c */ /* 0x000fe80003f45070 */
[----:B------:R-:W-:Y:S01]  /*57a0*/  P2R R90, PR, RZ, 0x4 ;  /* 0x00000004ff5a7803 */ /* 0x000fe20000000000 */
[----:B------:R3:W4:Y:S01]  /*57b0*/  SYNCS.PHASECHK.TRANS64.TRYWAIT P0, [R88+URZ+0xa0], R3 ;  /* 0x0000a003580075a7 */ /* 0x00072200080011ff */
[----:B-1----:R-:W-:Y:S01]  /*57c0*/  @P5 SEL R89, RZ, 0x1, !P1 ;  /* 0x00000001ff595807 */ /* 0x002fe20004800000 */
[----:B---3--:R-:W-:Y:S06]  /*57d0*/  @!P5 BRA `(.L_x_90) ;  /* 0x000000000058d947 */ /* 0x008fec0003800000 */
[----:B------:R-:W-:Y:S01]  /*57e0*/  IMAD.MOV.U32 R47, RZ, RZ, RZ ;  /* 0x000000ffff2f7224 */ /* 0x000fe200078e00ff */
[----:B------:R-:W-:Y:S01]  /*57f0*/  ISETP.NE.AND P1, PT, R89, RZ, PT ;  /* 0x000000ff5900720c */ /* 0x000fe20003f25270 */
[----:B------:R-:W-:Y:S01]  /*5800*/  BSSY B0, `(.L_x_91) ;  /* 0x000000c000007945 */ /* 0x000fe20003800000 */
[----:B------:R-:W-:Y:S02]  /*5810*/  CS2R R58, SRZ ;  /* 0x00000000003a7805 */ /* 0x000fe4000001ff00 */
[----:B------:R-:W-:Y:S02]  /*5820*/  CS2R R56, SRZ ;  /* 0x0000000000387805 */ /* 0x000fe4000001ff00 */
[----:B------:R-:W-:Y:S02]  /*5830*/  CS2R R54, SRZ ;  /* 0x0000000000367805 */ /* 0x000fe4000001ff00 */
[----:B------:R-:W-:Y:S02]  /*5840*/  CS2R R52, SRZ ;  /* 0x0000000000347805 */ /* 0x000fe4000001ff00 */
[----:B------:R-:W-:Y:S02]  /*5850*/  CS2R R50, SRZ ;  /* 0x0000000000327805 */ /* 0x000fe4000001ff00 */
[----:B------:R-:W-:Y:S02]  /*5860*/  CS2R R48, SRZ ;  /* 0x0000000000307805 */ /* 0x000fe4000001ff00 */
[----:B------:R-:W-:Y:S01]  /*5870*/  CS2R R44, SRZ ;  /* 0x00000000002c7805 */ /* 0x000fe2000001ff00 */
[----:B------:R-:W-:Y:S06]  /*5880*/  @P1 BRA `(.L_x_92) ;  /* 0x00000000000c1947 */ /* 0x000fec0003800000 */
[----:B------:R-:W-:Y:S04]  /*5890*/  SHF.L.U32 R5, R77, 0x1f, RZ ;  /* 0x0000001f4d057819 */ /* 0x000fe800000006ff */
[----:B------:R-:W1:Y:S02]  /*58a0*/  SYNCS.PHASECHK.TRANS64.TRYWAIT P1, [UR48+0x30], R5 ;  /* 0x00003005ff0075a7 */ /* 0x000e640008021130 */
[----:B-1----:R-:W-:Y:S05]  /*58b0*/  @!P1 BRA `(.L_x_93) ;  /* 0x00000030004c9947 */ /* 0x002fea0003800000 */
.L_x_92:
[----:B------:R-:W-:Y:S05]  /*58c0*/  BSYNC B0 ;  /* 0x0000000000007941 */ /* 0x000fea0003800000 */
.L_x_91:
[----:B------:R-:W-:Y:S01]  /*58d0*/  ISETP.NE.AND P1, PT, R90, RZ, PT ;  /* 0x000000ff5a00720c */ /* 0x000fe20003f25270 */
[----:B------:R-:W-:Y:S11]  /*58e0*/  HFMA2 R43, -RZ, RZ, 0, 5.9604644775390625e-08 ;  /* 0x00000001ff2b7431 */ /* 0x000ff600000001ff */
[----:B------:R-:W-:Y:S01]  /*58f0*/  @!UPT UIADD3 URZ, UPT, UPT, URZ, URZ, URZ ;  /* 0x000000fffffff290 */ /* 0x000fe2000fffe0ff */
[----:B------:R3:W1:Y:S04]  /*5900*/  @P1 LDS.128 R56, [R80] ;  /* 0x0000000050381984 */ /* 0x0006680000000c00 */
[----:B------:R3:W1:Y:S04]  /*5910*/  @P1 LDS.128 R52, [R79+0x10] ;  /* 0x000010004f341984 */ /* 0x0006680000000c00 */
[----:B------:R3:W1:Y:S04]  /*5920*/  @P1 LDS.128 R48, [R78+0x20] ;  /* 0x000020004e301984 */ /* 0x0006680000000c00 */
[----:B------:R3:W1:Y:S02]  /*5930*/  @P1 LDS.128 R44, [R86+0x30] ;  /* 0x00003000562c1984 */ /* 0x0006640000000c00 */
.L_x_90:
[----:B------:R-:W-:Y:S05]  /*5940*/  BSYNC B1 ;  /* 0x0000000000017941 */ /* 0x000fea0003800000 */
.L_x_89:
[----:B-1----:R-:W-:Y:S04]  /*5950*/  SHF.R.U32.HI R5, RZ, 0x15, R34 ;  /* 0x00000015ff057819 */ /* 0x002fe80000011622 */
[----:B------:R-:W-:Y:S01]  /*5960*/  LOP3.LUT P1, RZ, R5, 0x3, R72, 0x48, !PT ;  /* 0x0000000305ff7812 */ /* 0x000fe20007824848 */
[----:B------:R-:W-:Y:S01]  /*5970*/  @!UPT UIADD3 URZ, UPT, UPT, URZ, URZ, URZ ;  /* 0x000000fffffff290 */ /* 0x000fe2000fffe0ff */
[----:B----4-:R-:W-:Y:S11]  /*5980*/  @P0 BRA `(.L_x_94) ;  /* 0x0000000000080947 */ /* 0x010ff60003800000 */
[----:B------:R-:W1:Y:S02]  /*5990*/  SYNCS.PHASECHK.TRANS64.TRYWAIT P0, [R88+URZ+0xa0], R3 ;  /* 0x0000a003580075a7 */ /* 0x000e6400080011ff */
[----:B-1----:R-:W-:Y:S05]  /*59a0*/  @!P0 BRA `(.L_x_95) ;  /* 0x0000003000288947 */ /* 0x002fea0003800000 */
.L_x_94:
[----:B------:R-:W-:Y:S05]  /*59b0*/  @!P1 BRA `(.L_x_96) ;  /* 0x0000000000409947 */ /* 0x000fea0003800000 */
[----:B------:R-:W4:Y:S01]  /*59c0*/  LDCU.64 UR8, c[0x4][0x70] ;  /* 0x01000e00ff0877ac */ /* 0x000f220008000a00 */
[----:B-1----:R-:W-:Y:S01]  /*59d0*/  MOV R3, 0x0 ;  /* 0x0000000000037802 */ /* 0x002fe20000000f00 */
[----:B------:R-:W-:Y:S02]  /*59e0*/  HFMA2 R12, -RZ, RZ, 0, 5.9604644775390625e-08 ;  /* 0x00000001ff0c7431 */ /* 0x000fe400000001ff */
[----:B------:R-:W-:Y:S02]  /*59f0*/  IMAD.MOV.U32 R8, RZ, RZ, 0x192 ;  /* 0x00000192ff087424 */ /* 0x000fe400078e00ff */
[----:B------:R-:W-:Y:S01]  /*5a00*/  IMAD.MOV.U32 R13, RZ, RZ, RZ ;  /* 0x000000ffff0d7224 */ /* 0x000fe200078e00ff */
[----:B------:R-:W1:Y:S01]  /*5a10*/  LDCU.64 UR6, c[0x4][0x78] ;  /* 0x01000f00ff0677ac */ /* 0x000e620008000a00 */
[----:B------:R-:W2:Y:S01]  /*5a20*/  LDC.64 R2, c[0x4][R3] ;  /* 0x0100000003027b82 */ /* 0x000ea20000000a00 */
[----:B------:R-:W5:Y:S01]  /*5a30*/  LDCU.64 UR4, c[0x4][0x10] ;  /* 0x01000200ff0477ac */ /* 0x000f620008000a00 */
[----:B----4-:R-:W-:Y:S01]  /*5a40*/  MOV R5, UR9 ;  /* 0x0000000900057c02 */ /* 0x010fe20008000f00 */
[----:B------:R-:W-:Y:S01]  /*5a50*/  IMAD.U32 R4, RZ, RZ, UR8 ;  /* 0x00000008ff047e24 */ /* 0x000fe2000f8e00ff */
[----:B-1----:R-:W-:Y:S01]  /*5a60*/  MOV R7, UR7 ;  /* 0x0000000700077c02 */ /* 0x002fe20008000f00 */
[----:B------:R-:W-:Y:S01]  /*5a70*/  IMAD.U32 R6, RZ, RZ, UR6 ;  /* 0x00000006ff067e24 */ /* 0x000fe2000f8e00ff */
[----:B-----5:R-:W-:Y:S01]  /*5a80*/  MOV R11, UR5 ;  /* 0x00000005000b7c02 */ /* 0x020fe20008000f00 */
[----:B------:R-:W-:Y:S02]  /*5a90*/  IMAD.U32 R10, RZ, RZ, UR4 ;  /* 0x00000004ff0a7e24 */ /* 0x000fe4000f8e00ff */
[----:B------:R-:W-:Y:S07]  /*5aa0*/  LEPC R20, `(.L_x_96) ;  /* 0x000000001014794e */ /* 0x000fee0000000000 */
[----:B--23--:R-:W-:Y:S05]  /*5ab0*/  CALL.ABS.NOINC R2 ;  /* 0x0000000002007343 */ /* 0x00cfea0003c00000 */
.L_x_96:
[----:B------:R-:W-:Y:S01]  /*5ac0*/  LOP3.LUT R20, R56, 0xffffe000, RZ, 0xc0, !PT ;  /* 0xffffe00038147812 */ /* 0x000fe200078ec0ff */
[----:B------:R-:W-:Y:S05]  /*5ad0*/  WARPSYNC.ALL ;  /* 0x0000000000007948 */ /* 0x000fea0003800000 */
[----:B------:R-:W-:Y:S01]  /*5ae0*/  R2UR UR4, R34 ;  /* 0x00000000220472ca */ /* 0x000fe200000e0000 */
[----:B------:R-:W-:Y:S01]  /*5af0*/  BSSY.RECONVERGENT B0, `(.L_x_97) ;  /* 0x0000058000007945 */ /* 0x000fe20003800200 */
[----:B------:R-:W-:Y:S02]  /*5b00*/  LOP3.LUT R21, R57, 0xffffe000, RZ, 0xc0, !PT ;  /* 0xffffe00039157812 */ /* 0x000fe400078ec0ff */
[----:B------:R-:W-:Y:S02]  /*5b10*/  LOP3.LUT R40, R58, 0xffffe000, RZ, 0xc0, !PT ;  /* 0xffffe0003a287812 */ /* 0x000fe400078ec0ff */
[----:B------:R-:W-:Y:S02]  /*5b20*/  LOP3.LUT R41, R52, 0xffffe000, RZ, 0xc0, !PT ;  /* 0xffffe00034297812 */ /* 0x000fe400078ec0ff */
[----:B------:R-:W-:Y:S05]  /*5b30*/  ISETP.NE.AND P0, PT, R82, RZ, PT ;  /* 0x000000ff5200720c */ /* 0x000fea0003f05270 */
[----:B------:R-:W2:Y:S02]  /*5b40*/  LDTM.x16 R4, tmem[UR4] ;  /* 0x00000004000479ee */ /* 0x000ea40008240000 */
[C---:B--2---:R-:W-:Y:S01]  /*5b50*/  FMUL R0, R32.reuse, R4 ;  /* 0x0000000420007220 */ /* 0x044fe20000400000 */
[C---:B------:R-:W-:Y:S01]  /*5b60*/  FMUL R2, R32.reuse, R5 ;  /* 0x0000000520027220 */ /* 0x040fe20000400000 */
[C---:B-1----:R-:W-:Y:S01]  /*5b70*/  FMUL R3, R32.reuse, R6 ;  /* 0x0000000620037220 */ /* 0x042fe20000400000 */
[----:B------:R-:W-:Y:S01]  /*5b80*/  FMUL R7, R32, R7 ;  /* 0x0000000720077220 */ /* 0x000fe20000400000 */
[----:B------:R-:W-:Y:S01]  /*5b90*/  FFMA R36, R35, R20, R0 ;  /* 0x0000001423247223 */ /* 0x000fe20000000000 */
[----:B------:R-:W-:Y:S01]  /*5ba0*/  LOP3.LUT R20, R59, 0xffffe000, RZ, 0xc0, !PT ;  /* 0xffffe0003b147812 */ /* 0x000fe200078ec0ff */
[C---:B------:R-:W-:Y:S01]  /*5bb0*/  FFMA R37, R35.reuse, R21, R2 ;  /* 0x0000001523257223 */ /* 0x040fe20000000002 */
[----:B------:R-:W-:Y:S01]  /*5bc0*/  LOP3.LUT R21, R54, 0xffffe000, RZ, 0xc0, !PT ;  /* 0xffffe00036157812 */ /* 0x000fe200078ec0ff */
[----:B------:R-:W-:Y:S01]  /*5bd0*/  FFMA R38, R35, R40, R3 ;  /* 0x0000002823267223 */ /* 0x000fe20000000003 */
[----:B------:R-:W-:Y:S01]  /*5be0*/  LOP3.LUT R40, R53, 0xffffe000, RZ, 0xc0, !PT ;  /* 0xffffe00035287812 */ /* 0x000fe200078ec0ff */
[----:B------:R-:W-:Y:S01]  /*5bf0*/  FFMA R39, R35, R20, R7 ;  /* 0x0000001423277223 */ /* 0x000fe20000000007 */
[----:B------:R-:W-:Y:S01]  /*5c00*/  LOP3.LUT R20, R55, 0xffffe000, RZ, 0xc0, !PT ;  /* 0xffffe00037147812 */ /* 0x000fe200078ec0ff */
[C---:B------:R-:W-:Y:S01]  /*5c10*/  FMUL R4, R32.reuse, R8 ;  /* 0x0000000820047220 */ /* 0x040fe20000400000 */
[----:B------:R-:W-:Y:S01]  /*5c20*/  F2FP.TF32.F32.PACK_B R36, R36 ;  /* 0x00000024ff24723e */ /* 0x000fe200024050ff */
[C---:B------:R-:W-:Y:S01]  /*5c30*/  FMUL R5, R32.reuse, R9 ;  /* 0x0000000920057220 */ /* 0x040fe20000400000 */
[----:B------:R-:W-:Y:S01]  /*5c40*/  F2FP.TF32.F32.PACK_B R37, R37 ;  /* 0x00000025ff25723e */ /* 0x000fe200024050ff */
[C---:B------:R-:W-:Y:S01]  /*5c50*/  FMUL R6, R32.reuse, R10 ;  /* 0x0000000a20067220 */ /* 0x040fe20000400000 */
[----:B------:R-:W-:Y:S01]  /*5c60*/  FMUL R11, R32, R11 ;  /* 0x0000000b200b7220 */ /* 0x000fe20000400000 */
[----:B------:R-:W-:Y:S01]  /*5c70*/  F2FP.TF32.F32.PACK_B R38, R38 ;  /* 0x00000026ff26723e */ /* 0x000fe200024050ff */
[C---:B------:R-:W-:Y:S01]  /*5c80*/  FFMA R4, R35.reuse, R41, R4 ;  /* 0x0000002923047223 */ /* 0x040fe20000000004 */
[----:B------:R-:W-:Y:S01]  /*5c90*/  F2FP.TF32.F32.PACK_B R39, R39 ;  /* 0x00000027ff27723e */ /* 0x000fe200024050ff */
[C---:B------:R-:W-:Y:S01]  /*5ca0*/  FFMA R5, R35.reuse, R40, R5 ;  /* 0x0000002823057223 */ /* 0x040fe20000000005 */
[C---:B------:R-:W-:Y:S01]  /*5cb0*/  FFMA R6, R35.reuse, R21, R6 ;  /* 0x0000001523067223 */ /* 0x040fe20000000006 */
[----:B------:R-:W-:Y:S01]  /*5cc0*/  FFMA R7, R35, R20, R11 ;  /* 0x0000001423077223 */ /* 0x000fe2000000000b */
[----:B------:R-:W-:Y:S01]  /*5cd0*/  LOP3.LUT R41, R48, 0xffffe000, RZ, 0xc0, !PT ;  /* 0xffffe00030297812 */ /* 0x000fe200078ec0ff */
[----:B------:R1:W-:Y:S01]  /*5ce0*/  STS.128 [R80], R36 ;  /* 0x0000002450007388 */ /* 0x0003e20000000c00 */
[----:B------:R-:W-:Y:S01]  /*5cf0*/  LOP3.LUT R40, R49, 0xffffe000, RZ, 0xc0, !PT ;  /* 0xffffe00031287812 */ /* 0x000fe200078ec0ff */
[C---:B------:R-:W-:Y:S01]  /*5d00*/  FMUL R8, R32.reuse, R12 ;  /* 0x0000000c20087220 */ /* 0x040fe20000400000 */
[----:B------:R-:W-:Y:S01]  /*5d10*/  FMUL R9, R32, R13 ;  /* 0x0000000d20097220 */ /* 0x000fe20000400000 */
[----:B------:R-:W-:Y:S01]  /*5d20*/  LOP3.LUT R21, R50, 0xffffe000, RZ, 0xc0, !PT ;  /* 0xffffe00032157812 */ /* 0x000fe200078ec0ff */
[C---:B------:R-:W-:Y:S01]  /*5d30*/  FMUL R10, R32.reuse, R14 ;  /* 0x0000000e200a7220 */ /* 0x040fe20000400000 */
[----:B------:R-:W-:Y:S01]  /*5d40*/  LOP3.LUT R20, R51, 0xffffe000, RZ, 0xc0, !PT ;  /* 0xffffe00033147812 */ /* 0x000fe200078ec0ff */
[----:B------:R-:W-:Y:S01]  /*5d50*/  FMUL R15, R32, R15 ;  /* 0x0000000f200f7220 */ /* 0x000fe20000400000 */
[----:B------:R-:W-:Y:S01]  /*5d60*/  F2FP.TF32.F32.PACK_B R4, R4 ;  /* 0x00000004ff04723e */ /* 0x000fe200024050ff */
[C---:B------:R-:W-:Y:S01]  /*5d70*/  FFMA R8, R35.reuse, R41, R8 ;  /* 0x0000002923087223 */ /* 0x040fe20000000008 */
[----:B------:R-:W-:Y:S01]  /*5d80*/  F2FP.TF32.F32.PACK_B R5, R5 ;  /* 0x00000005ff05723e */ /* 0x000fe200024050ff */
[C---:B------:R-:W-:Y:S01]  /*5d90*/  FFMA R9, R35.reuse, R40, R9 ;  /* 0x0000002823097223 */ /* 0x040fe20000000009 */
[----:B------:R-:W-:Y:S01]  /*5da0*/  F2FP.TF32.F32.PACK_B R6, R6 ;  /* 0x00000006ff06723e */ /* 0x000fe200024050ff */
[C---:B------:R-:W-:Y:S01]  /*5db0*/  FFMA R10, R35.reuse, R21, R10 ;  /* 0x00000015230a7223 */ /* 0x040fe2000000000a */
[----:B------:R-:W-:Y:S01]  /*5dc0*/  F2FP.TF32.F32.PACK_B R7, R7 ;  /* 0x00000007ff07723e */ /* 0x000fe200024050ff */
[----:B------:R-:W-:Y:S01]  /*5dd0*/  FFMA R11, R35, R20, R15 ;  /* 0x00000014230b7223 */ /* 0x000fe2000000000f */
[----:B------:R-:W-:Y:S01]  /*5de0*/  LOP3.LUT R41, R44, 0xffffe000, RZ, 0xc0, !PT ;  /* 0xffffe0002c297812 */ /* 0x000fe200078ec0ff */
[C---:B------:R-:W-:Y:S01]  /*5df0*/  FMUL R12, R32.reuse, R16 ;  /* 0x00000010200c7220 */ /* 0x040fe20000400000 */
[----:B------:R-:W-:Y:S01]  /*5e00*/  LOP3.LUT R40, R45, 0xffffe000, RZ, 0xc0, !PT ;  /* 0xffffe0002d287812 */ /* 0x000fe200078ec0ff */
[----:B------:R1:W-:Y:S01]  /*5e10*/  STS.128 [R79+0x10], R4 ;  /* 0x000010044f007388 */ /* 0x0003e20000000c00 */
        /* <DEDUP_REMOVED lines=13> */
[----:B------:R-:W-:Y:S02]  /*5ef0*/  F2FP.TF32.F32.PACK_B R12, R12 ;  /* 0x0000000cff0c723e */ /* 0x000fe400024050ff */
[----:B------:R-:W-:Y:S01]  /*5f00*/  F2FP.TF32.F32.PACK_B R13, R13 ;  /* 0x0000000dff0d723e */ /* 0x000fe200024050ff */
[----:B------:R1:W-:Y:S01]  /*5f10*/  STS.128 [R78+0x20], R8 ;  /* 0x000020084e007388 */ /* 0x0003e20000000c00 */
[----:B------:R-:W-:Y:S02]  /*5f20*/  F2FP.TF32.F32.PACK_B R14, R14 ;  /* 0x0000000eff0e723e */ /* 0x000fe400024050ff */
[----:B------:R-:W-:Y:S05]  /*5f30*/  F2FP.TF32.F32.PACK_B R15, R15 ;  /* 0x0000000fff0f723e */ /* 0x000fea00024050ff */
[----:B------:R1:W-:Y:S01]  /*5f40*/  STS.128 [R86+0x30], R12 ;  /* 0x0000300c56007388 */ /* 0x0003e20000000c00 */
[----:B------:R-:W-:Y:S01]  /*5f50*/  @!PT LDS RZ, [RZ] ;  /* 0x00000000fffff984 */ /* 0x000fe20000000800 */
[----:B------:R-:W-:Y:S01]  /*5f60*/  @!PT LDS RZ, [RZ] ;  /* 0x00000000fffff984 */ /* 0x000fe20000000800 */
[----:B------:R-:W-:Y:S01]  /*5f70*/  @!PT LDS RZ, [RZ] ;  /* 0x00000000fffff984 */ /* 0x000fe20000000800 */
[----:B------:R-:W-:Y:S01]  /*5f80*/  @!PT LDS RZ, [RZ] ;  /* 0x00000000fffff984 */ /* 0x000fe20000000800 */
[----:B------:R2:W-:Y:S07]  /*5f90*/  MEMBAR.ALL.CTA ;  /* 0x0000000000007992 */ /* 0x0005ee0000008000 */
[----:B--2---:R-:W2:Y:S02]  /*5fa0*/  FENCE.VIEW.ASYNC.S ;  /* 0x00000000000073c6 */ /* 0x004ea40000000000 */
[----:B--2---:R-:W-:Y:S06]  /*5fb0*/  BAR.SYNC.DEFER_BLOCKING 0x1, 0x80 ;  /* 0x0042000000007b1d */ /* 0x004fec0000010000 */
[----:B------:R-:W-:Y:S05]  /*5fc0*/  @P0 BRA `(.L_x_98) ;  /* 0x0000000000280947 */ /* 0x000fea0003800000 */
[----:B------:R-:W-:Y:S02]  /*5fd0*/  UIADD3 UR4, UPT, UPT, UR48, 0x200, URZ ;  /* 0x0000020030047890 */ /* 0x000fe4000fffe0ff */
[----:B------:R-:W-:Y:S01]  /*5fe0*/  UIADD3 UR6, UP0, UPT, UR52, 0x680, URZ ;  /* 0x0000068034067890 */ /* 0x000fe2000ff1e0ff */
[----:B------:R-:W-:Y:S03]  /*5ff0*/  UMOV UR43, UR36 ;  /* 0x00000024002b7c82 */ /* 0x000fe60008000000 */
[----:B------:R-:W-:Y:S01]  /*6000*/  MOV R73, UR4 ;  /* 0x0000000400497c02 */ /* 0x000fe20008000f00 */
[----:B------:R-:W-:Y:S03]  /*6010*/  UIADD3.X UR7, UPT, UPT, URZ, UR53, URZ, UP0, !UPT ;  /* 0x00000035ff077290 */ /* 0x000fe600087fe4ff */
[----:B------:R-:W-:Y:S11]  /*6020*/  R2UR UR40, R73 ;  /* 0x00000000492872ca */ /* 0x000ff600000e0000 */
[----:B------:R-:W-:Y:S02]  /*6030*/  @!UPT UIADD3 URZ, UPT, UPT, URZ, URZ, URZ ;  /* 0x000000fffffff290 */ /* 0x000fe4000fffe0ff */
[----:B------:R2:W-:Y:S01]  /*6040*/  UTMASTG.3D [UR40], [UR6] ;  /* 0x00000028060073b5 */ /* 0x0005e20008010000 */
[----:B------:R0:W-:Y:S01]  /*6050*/  UTMACMDFLUSH ;  /* 0x00000000000079b7 */ /* 0x0001e20000000000 */
[----:B--2---:R-:W-:Y:S04]  /*6060*/  DEPBAR.LE SB0, 0x1 ;  /* 0x000080400000791a */ /* 0x004fe80000000000 */
.L_x_98:
[----:B------:R-:W-:Y:S05]  /*6070*/  BSYNC.RECONVERGENT B0 ;  /* 0x0000000000007941 */ /* 0x000fea0003800200 */
.L_x_97:
[----:B------:R-:W-:Y:S01]  /*6080*/  BAR.SYNC.DEFER_BLOCKING 0x1, 0x80 ;  /* 0x0042000000007b1d */ /* 0x000fe20000010000 */
[----:B------:R-:W-:Y:S01]  /*6090*/  ISETP.NE.AND P1, PT, R87, RZ, PT ;  /* 0x000000ff5700720c */ /* 0x000fe20003f25270 */
[----:B------:R-:W-:Y:S01]  /*60a0*/  UISETP.NE.AND UP0, UPT, UR49, URZ, UPT ;  /* 0x000000ff3100728c */ /* 0x000fe2000bf05270 */
[----:B------:R-:W-:Y:S11]  /*60b0*/  LEA R3, R43, UR48, 0x3 ;  /* 0x000000302b037c11 */ /* 0x000ff6000f8e18ff */
[----:B------:R-:W-:Y:S01]  /*60c0*/  @P1 SHF.L.U32 R2, R77, 0x1f, RZ ;  /* 0x0000001f4d021819 */ /* 0x000fe200000006ff */
[----:B------:R-:W-:Y:S06]  /*60d0*/  BRA.U !UP0, `(.L_x_99) ;  /* 0x0000000108247547 */ /* 0x000fec000b800000 */
[----:B-1----:R-:W-:Y:S01]  /*60e0*/  IMAD.U32 R5, RZ, RZ, UR51 ;  /* 0x00000033ff057e24 */ /* 0x002fe2000f8e00ff */
[----:B------:R-:W-:Y:S01]  /*60f0*/  MOV R0, UR37 ;  /* 0x0000002500007c02 */ /* 0x000fe20008000f00 */
[----:B------:R-:W-:Y:S03]  /*6100*/  UIADD3 UR51, UPT, UPT, UR51, 0x1, URZ ;  /* 0x0000000133337890 */ /* 0x000fe6000fffe0ff */
[----:B------:R-:W-:Y:S01]  /*6110*/  @P1 LEA R5, R5, UR48, 0x3 ;  /* 0x0000003005051c11 */ /* 0x000fe2000f8e18ff */
[----:B------:R-:W-:Y:S04]  /*6120*/  UISETP.NE.AND UP0, UPT, UR51, 0x4, UPT ;  /* 0x000000043300788c */ /* 0x000fe8000bf05270 */
[----:B------:R-:W-:Y:S01]  /*6130*/  @P1 VIADD R5, R5, 0x50 ;  /* 0x0000005005051836 */ /* 0x000fe20000000000 */
[----:B------:R-:W-:Y:S04]  /*6140*/  USEL UR51, UR51, URZ, UP0 ;  /* 0x000000ff33337287 */ /* 0x000fe80008000000 */
[----:B------:R-:W-:Y:S04]  /*6150*/  @P1 PRMT R0, R0, 0x654, R5 ;  /* 0x0000065400001816 */ /* 0x000fe80000000005 */
[----:B------:R2:W-:Y:S04]  /*6160*/  @P1 SYNCS.ARRIVE.TRANS64.RED.A1T0 RZ, [R0+URZ], RZ ;  /* 0x000000ff00ff19a7 */ /* 0x0005e800081004ff */
.L_x_99:
[----:B------:R-:W4:Y:S01]  /*6170*/  @P1 SYNCS.PHASECHK.TRANS64.TRYWAIT P0, [R3+URZ+0x30], R2 ;  /* 0x00003002030015a7 */ /* 0x000f2200080011ff */
[----:B------:R-:W-:Y:S01]  /*6180*/  BSSY B1, `(.L_x_100) ;  /* 0x0000016000017945 */ /* 0x000fe20003800000 */
[----:B----4-:R-:W-:Y:S03]  /*6190*/  @P1 SEL R89, RZ, 0x1, !P0 ;  /* 0x00000001ff591807 */ /* 0x010fe60004000000 */
[----:B------:R-:W-:Y:S05]  /*61a0*/  @!P1 BRA `(.L_x_101) ;  /* 0x00000000004c9947 */ /* 0x000fea0003800000 */
[----:B------:R-:W-:Y:S01]  /*61b0*/  ISETP.NE.AND P0, PT, R89, RZ, PT ;  /* 0x000000ff5900720c */ /* 0x000fe20003f05270 */
[----:B------:R-:W-:Y:S01]  /*61c0*/  BSSY B0, `(.L_x_102) ;  /* 0x000000b000007945 */ /* 0x000fe20003800000 */
[----:B------:R-:W-:Y:S11]  /*61d0*/  ISETP.NE.AND P1, PT, R90, RZ, PT ;  /* 0x000000ff5a00720c */ /* 0x000ff60003f25270 */
[----:B------:R-:W-:Y:S02]  /*61e0*/  @!UPT UIADD3 URZ, UPT, UPT, URZ, URZ, URZ ;  /* 0x000000fffffff290 */ /* 0x000fe4000fffe0ff */
[C---:B-1----:R-:W-:Y:S01]  /*61f0*/  @P1 IMAD R6, R43.reuse, 0x2000, R80 ;  /* 0x000020002b061824 */ /* 0x042fe200078e0250 */
[C---:B------:R-:W-:Y:S01]  /*6200*/  @P1 LEA R4, R43.reuse, R78, 0xd ;  /* 0x0000004e2b041211 */ /* 0x040fe200078e68ff */
[C---:B------:R-:W-:Y:S02]  /*6210*/  @P1 IMAD R5, R43.reuse, 0x2000, R79 ;  /* 0x000020002b051824 */ /* 0x040fe400078e024f */
[----:B------:R-:W-:Y:S01]  /*6220*/  @P1 IMAD R2, R43, 0x2000, R86 ;  /* 0x000020002b021824 */ /* 0x000fe200078e0256 */
[----:B------:R-:W-:Y:S06]  /*6230*/  @P0 BRA `(.L_x_103) ;  /* 0x00000000000c0947 */ /* 0x000fec0003800000 */
[----:B--2---:R-:W-:Y:S04]  /*6240*/  SHF.L.U32 R0, R77, 0x1f, RZ ;  /* 0x0000001f4d007819 */ /* 0x004fe800000006ff */
[----:B------:R-:W1:Y:S02]  /*6250*/  SYNCS.PHASECHK.TRANS64.TRYWAIT P0, [R3+URZ+0x30], R0 ;  /* 0x00003000030075a7 */ /* 0x000e6400080011ff */
[----:B-1----:R-:W-:Y:S05]  /*6260*/  @!P0 BRA `(.L_x_104) ;  /* 0x00000028000c8947 */ /* 0x002fea0003800000 */
.L_x_103:
[----:B------:R-:W-:Y:S05]  /*6270*/  BSYNC B0 ;  /* 0x0000000000007941 */ /* 0x000fea0003800000 */
.L_x_102:
[----:B------:R-:W-:Y:S02]  /*6280*/  ISETP.NE.AND P0, PT, R90, RZ, PT ;  /* 0x000000ff5a00720c */ /* 0x000fe40003f05270 */
[----:B------:R-:W-:Y:S11]  /*6290*/  IADD3 R43, PT, PT, R43, 0x1, RZ ;  /* 0x000000012b2b7810 */ /* 0x000ff60007ffe0ff */
[----:B------:R4:W1:Y:S04]  /*62a0*/  @P0 LDS.128 R56, [R6] ;  /* 0x0000000006380984 */ /* 0x0008680000000c00 */
[----:B------:R4:W1:Y:S04]  /*62b0*/  @P0 LDS.128 R52, [R5+0x10] ;  /* 0x0000100005340984 */ /* 0x0008680000000c00 */
[----:B------:R4:W1:Y:S04]  /*62c0*/  @P0 LDS.128 R48, [R4+0x20] ;  /* 0x0000200004300984 */ /* 0x0008680000000c00 */
[----:B------:R4:W1:Y:S02]  /*62d0*/  @P0 LDS.128 R44, [R2+0x30] ;  /* 0x00003000022c0984 */ /* 0x0008640000000c00 */
.L_x_101:
[----:B------:R-:W-:Y:S05]  /*62e0*/  BSYNC B1 ;  /* 0x0000000000017941 */ /* 0x000fea0003800000 */
.L_x_100:
[----:B-1----:R-:W-:Y:S05]  /*62f0*/  VIADD R3, R34, 0x10 ;  /* 0x0000001022037836 */ /* 0x002fea0000000000 */
[----:B------:R-:W-:Y:S04]  /*6300*/  SHF.R.U32.HI R3, RZ, 0x15, R3 ;  /* 0x00000015ff037819 */ /* 0x000fe80000011603 */
[----:B------:R-:W-:Y:S11]  /*6310*/  LOP3.LUT P0, RZ, R3, 0x3, R72, 0x48, !PT ;  /* 0x0000000303ff7812 */ /* 0x000ff60007804848 */
[----:B------:R-:W-:Y:S02]  /*6320*/  @!UPT UIADD3 URZ, UPT, UPT, URZ, URZ, URZ ;  /* 0x000000fffffff290 */ /* 0x000fe4000fffe0ff */
[----:B------:R-:W-:Y:S05]  /*6330*/  @!P0 BRA `(.L_x_105) ;  /* 0x0000000000408947 */ /* 0x000fea0003800000 */
[----:B------:R-:W1:Y:S01]  /*6340*/  LDCU.64 UR8, c[0x4][0x70] ;  /* 0x01000e00ff0877ac */ /* 0x000e620008000a00 */
[----:B------:R-:W-:Y:S01]  /*6350*/  MOV R3, 0x0 ;  /* 0x0000000000037802 */ /* 0x000fe20000000f00 */
[----:B------:R-:W-:Y:S02]  /*6360*/  HFMA2 R12, -RZ, RZ, 0, 5.9604644775390625e-08 ;  /* 0x00000001ff0c7431 */ /* 0x000fe400000001ff */
[----:B------:R-:W-:Y:S02]  /*6370*/  IMAD.MOV.U32 R8, RZ, RZ, 0x192 ;  /* 0x00000192ff087424 */ /* 0x000fe400078e00ff */
[----:B------:R-:W-:Y:S01]  /*6380*/  IMAD.MOV.U32 R13, RZ, RZ, RZ ;  /* 0x000000ffff0d7224 */ /* 0x000fe200078e00ff */
[----:B------:R-:W5:Y:S01]  /*6390*/  LDCU.64 UR6, c[0x4][0x78] ;  /* 0x01000f00ff0677ac */ /* 0x000f620008000a00 */
[----:B----4-:R-:W4:Y:S01]  /*63a0*/  LDC.64 R2, c[0x4][R3] ;  /* 0x0100000003027b82 */ /* 0x010f220000000a00 */
[----:B------:R-:W2:Y:S01]  /*63b0*/  LDCU.64 UR4, c[0x4][0x10] ;  /* 0x01000200ff0477ac */ /* 0x000ea20008000a00 */
[----:B-1----:R-:W-:Y:S01]  /*63c0*/  MOV R5, UR9 ;  /* 0x0000000900057c02 */ /* 0x002fe20008000f00 */
[----:B------:R-:W-:Y:S01]  /*63d0*/  IMAD.U32 R4, RZ, RZ, UR8 ;  /* 0x00000008ff047e24 */ /* 0x000fe2000f8e00ff */
[----:B-----5:R-:W-:Y:S01]  /*63e0*/  MOV R7, UR7 ;  /* 0x0000000700077c02 */ /* 0x020fe20008000f00 */
[----:B------:R-:W-:Y:S01]  /*63f0*/  IMAD.U32 R6, RZ, RZ, UR6 ;  /* 0x00000006ff067e24 */ /* 0x000fe2000f8e00ff */
[----:B--2---:R-:W-:Y:S01]  /*6400*/  MOV R11, UR5 ;  /* 0x00000005000b7c02 */ /* 0x004fe20008000f00 */
[----:B------:R-:W-:Y:S02]  /*6410*/  IMAD.U32 R10, RZ, RZ, UR4 ;  /* 0x00000004ff0a7e24 */ /* 0x000fe4000f8e00ff */
[----:B------:R-:W-:Y:S07]  /*6420*/  LEPC R20, `(.L_x_105) ;  /* 0x000000001014794e */ /* 0x000fee0000000000 */
[----:B---34-:R-:W-:Y:S05]  /*6430*/  CALL.ABS.NOINC R2 ;  /* 0x0000000002007343 */ /* 0x018fea0003c00000 */
.L_x_105:
[----:B------:R-:W-:Y:S01]  /*6440*/  LOP3.LUT R20, R56, 0xffffe000, RZ, 0xc0, !PT ;  /* 0xffffe00038147812 */ /* 0x000fe200078ec0ff */
[----:B------:R-:W-:Y:S05]  /*6450*/  WARPSYNC.ALL ;  /* 0x0000000000007948 */ /* 0x000fea0003800000 */
[----:B------:R-:W-:Y:S01]  /*6460*/  R2UR UR4, R34 ;  /* 0x00000000220472ca */ /* 0x000fe200000e0000 */
[----:B------:R-:W-:Y:S01]  /*6470*/  IMAD.U32 R92, RZ, RZ, UR51 ;  /* 0x00000033ff5c7e24 */ /* 0x000fe2000f8e00ff */
[----:B------:R-:W-:Y:S01]  /*6480*/  LOP3.LUT R21, R57, 0xffffe000, RZ, 0xc0, !PT ;  /* 0xffffe00039157812 */ /* 0x000fe200078ec0ff */
[----:B------:R-:W-:Y:S01]  /*6490*/  IMAD.U32 R91, RZ, RZ, UR37 ;  /* 0x00000025ff5b7e24 */ /* 0x000fe2000f8e00ff */
[----:B------:R-:W-:Y:S01]  /*64a0*/  LOP3.LUT R40, R59, 0xffffe000, RZ, 0xc0, !PT ;  /* 0xffffe0003b287812 */ /* 0x000fe200078ec0ff */
[----:B------:R-:W-:Y:S01]  /*64b0*/  BSSY.RECONVERGENT B0, `(.L_x_106) ;  /* 0x000005b000007945 */ /* 0x000fe20003800200 */
[----:B------:R-:W-:Y:S02]  /*64c0*/  LOP3.LUT R41, R52, 0xffffe000, RZ, 0xc0, !PT ;  /* 0xffffe00034297812 */ /* 0x000fe400078ec0ff */
[----:B------:R-:W-:Y:S02]  /*64d0*/  LOP3.LUT R42, R53, 0xffffe000, RZ, 0xc0, !PT ;  /* 0xffffe000352a7812 */ /* 0x000fe400078ec0ff */
[----:B------:R-:W-:Y:S02]  /*64e0*/  ISETP.NE.AND P6, PT, R87, RZ, PT ;  /* 0x000000ff5700720c */ /* 0x000fe40003fc5270 */
[----:B------:R-:W-:Y:S01]  /*64f0*/  ISETP.NE.AND P0, PT, R82, RZ, PT ;  /* 0x000000ff5200720c */ /* 0x000fe20003f05270 */
[----:B----4-:R-:W2:Y:S10]  /*6500*/  LDTM.x16 R4, tmem[UR4+0x10] ;  /* 0x00001004000479ee */ /* 0x010eb40008240000 */
[----:B------:R-:W-:Y:S02]  /*6510*/  @P6 LEA R92, R92, UR48, 0x3 ;  /* 0x000000305c5c6c11 */ /* 0x000fe4000f8e18ff */
[----:B------:R-:W-:Y:S03]  /*6520*/  @P6 SHF.L.U32 R93, R77, 0x1f, RZ ;  /* 0x0000001f4d5d6819 */ /* 0x000fe600000006ff */
[----:B------:R-:W-:Y:S05]  /*6530*/  @P6 VIADD R92, R92, 0x50 ;  /* 0x000000505c5c6836 */ /* 0x000fea0000000000 */
[----:B------:R-:W-:Y:S02]  /*6540*/  @P6 PRMT R91, R91, 0x654, R92 ;  /* 0x000006545b5b6816 */ /* 0x000fe4000000005c */
[----:B------:R-:W-:Y:S01]  /*6550*/  LEA R92, R43, UR48, 0x3 ;  /* 0x000000302b5c7c11 */ /* 0x000fe2000f8e18ff */
[C---:B--2---:R-:W-:Y:S01]  /*6560*/  FMUL R0, R32.reuse, R4 ;  /* 0x0000000420007220 */ /* 0x044fe20000400000 */
[C---:B------:R-:W-:Y:S01]  /*6570*/  FMUL R2, R32.reuse, R5 ;  /* 0x0000000520027220 */ /* 0x040fe20000400000 */
[C---:B------:R-:W-:Y:S01]  /*6580*/  FMUL R3, R32.reuse, R6 ;  /* 0x0000000620037220 */ /* 0x040fe20000400000 */
[----:B------:R-:W-:Y:S01]  /*6590*/  FMUL R7, R32, R7 ;  /* 0x0000000720077220 */ /* 0x000fe20000400000 */
[C---:B------:R-:W-:Y:S01]  /*65a0*/  FFMA R36, R35.reuse, R20, R0 ;  /* 0x0000001423247223 */ /* 0x040fe20000000000 */
[----:B------:R-:W-:Y:S01]  /*65b0*/  LOP3.LUT R20, R58, 0xffffe000, RZ, 0xc0, !PT ;  /* 0xffffe0003a147812 */ /* 0x000fe200078ec0ff */
[C---:B------:R-:W-:Y:S01]  /*65c0*/  FFMA R37, R35.reuse, R21, R2 ;  /* 0x0000001523257223 */ /* 0x040fe20000000002 */
[----:B------:R-:W-:Y:S01]  /*65d0*/  LOP3.LUT R21, R48, 0xffffe000, RZ, 0xc0, !PT ;  /* 0xffffe00030157812 */ /* 0x000fe200078ec0ff */
[----:B------:R-:W-:Y:S01]  /*65e0*/  FMUL R4, R32, R8 ;  /* 0x0000000820047220 */ /* 0x000fe20000400000 */
[----:B------:R-:W-:Y:S01]  /*65f0*/  F2FP.TF32.F32.PACK_B R36, R36 ;  /* 0x00000024ff24723e */ /* 0x000fe200024050ff */
[C---:B------:R-:W-:Y:S01]  /*6600*/  FFMA R38, R35.reuse, R20, R3 ;  /* 0x0000001423267223 */ /* 0x040fe20000000003 */
[----:B------:R-:W-:Y:S01]  /*6610*/  LOP3.LUT R20, R54, 0xffffe000, RZ, 0xc0, !PT ;  /* 0xffffe00036147812 */ /* 0x000fe200078ec0ff */
[----:B------:R-:W-:Y:S01]  /*6620*/  FFMA R39, R35, R40, R7 ;  /* 0x0000002823277223 */ /* 0x000fe20000000007 */
[----:B------:R-:W-:Y:S01]  /*6630*/  LOP3.LUT R40, R55, 0xffffe000, RZ, 0xc0, !PT ;  /* 0xffffe00037287812 */ /* 0x000fe200078ec0ff */
[C---:B------:R-:W-:Y:S01]  /*6640*/  FMUL R5, R32.reuse, R9 ;  /* 0x0000000920057220 */ /* 0x040fe20000400000 */
[C---:B------:R-:W-:Y:S01]  /*6650*/  FMUL R6, R32.reuse, R10 ;  /* 0x0000000a20067220 */ /* 0x040fe20000400000 */
[C---:B------:R-:W-:Y:S01]  /*6660*/  FMUL R11, R32.reuse, R11 ;  /* 0x0000000b200b7220 */ /* 0x040fe20000400000 */
[----:B------:R-:W-:Y:S01]  /*6670*/  F2FP.TF32.F32.PACK_B R37, R37 ;  /* 0x00000025ff25723e */ /* 0x000fe200024050ff */
[C---:B------:R-:W-:Y:S01]  /*6680*/  FFMA R4, R35.reuse, R41, R4 ;  /* 0x0000002923047223 */ /* 0x040fe20000000004 */
[----:B------:R-:W-:Y:S01]  /*6690*/  F2FP.TF32.F32.PACK_B R38, R38 ;  /* 0x00000026ff26723e */ /* 0x000fe200024050ff */
[C---:B------:R-:W-:Y:S01]  /*66a0*/  FFMA R5, R35.reuse, R42, R5 ;  /* 0x0000002a23057223 */ /* 0x040fe20000000005 */
[----:B------:R-:W-:Y:S01]  /*66b0*/  F2FP.TF32.F32.PACK_B R39, R39 ;  /* 0x00000027ff27723e */ /* 0x000fe200024050ff */
[C---:B------:R-:W-:Y:S01]  /*66c0*/  FFMA R6, R35.reuse, R20, R6 ;  /* 0x0000001423067223 */ /* 0x040fe20000000006 */
[----:B------:R-:W-:Y:S01]  /*66d0*/  FFMA R7, R35, R40, R11 ;  /* 0x0000002823077223 */ /* 0x000fe2000000000b */
        /* <DEDUP_REMOVED lines=47> */
[----:B------:R-:W-:Y:S02]  /*69d0*/  UIADD3 UR8, UP0, UPT, UR52, 0x680, URZ ;  /* 0x0000068034087890 */ /* 0x000fe4000ff1e0ff */
[----:B------:R-:W-:Y:S02]  /*69e0*/  UIADD3 UR5, UPT, UPT, UR41, 0x10, URZ ;  /* 0x0000001029057890 */ /* 0x000fe4000fffe0ff */
[----:B------:R-:W-:Y:S02]  /*69f0*/  UIADD3 UR4, UPT, UPT, UR48, 0x2200, URZ ;  /* 0x0000220030047890 */ /* 0x000fe4000fffe0ff */
[----:B------:R-:W-:Y:S01]  /*6a00*/  UIADD3.X UR9, UPT, UPT, URZ, UR53, URZ, UP0, !UPT ;  /* 0x00000035ff097290 */ /* 0x000fe200087fe4ff */
[----:B------:R-:W-:Y:S01]  /*6a10*/  UMOV UR6, UR42 ;  /* 0x0000002a00067c82 */ /* 0x000fe20008000000 */
[----:B------:R-:W-:Y:S07]  /*6a20*/  UMOV UR7, UR36 ;  /* 0x0000002400077c82 */ /* 0x000fee0008000000 */
[----:B------:R2:W-:Y:S01]  /*6a30*/  UTMASTG.3D [UR4], [UR8] ;  /* 0x00000004080073b5 */ /* 0x0005e20008010000 */
[----:B------:R0:W-:Y:S01]  /*6a40*/  UTMACMDFLUSH ;  /* 0x00000000000079b7 */ /* 0x0001e20000000000 */
[----:B--2---:R-:W-:Y:S04]  /*6a50*/  DEPBAR.LE SB0, 0x1 ;  /* 0x000080400000791a */ /* 0x004fe80000000000 */
.L_x_107:
[----:B------:R-:W-:Y:S05]  /*6a60*/  BSYNC.RECONVERGENT B0 ;  /* 0x0000000000007941 */ /* 0x000fea0003800200 */
.L_x_106:
[----:B------:R-:W-:Y:S01]  /*6a70*/  BAR.SYNC.DEFER_BLOCKING 0x1, 0x80 ;  /* 0x0042000000007b1d */ /* 0x000fe20000010000 */
[----:B------:R-:W-:Y:S04]  /*6a80*/  UIADD3 UR40, UPT, UPT, UR51, 0x1, URZ ;  /* 0x0000000133287890 */ /* 0x000fe8000fffe0ff */
[----:B------:R-:W-:Y:S04]  /*6a90*/  UISETP.NE.AND UP0, UPT, UR40, 0x4, UPT ;  /* 0x000000042800788c */ /* 0x000fe8000bf05270 */
[----:B------:R-:W-:Y:S01]  /*6aa0*/  USEL UR40, UR40, URZ, UP0 ;  /* 0x000000ff28287287 */ /* 0x000fe20008000000 */
[----:B------:R2:W-:Y:S01]  /*6ab0*/  @P6 SYNCS.ARRIVE.TRANS64.RED.A1T0 RZ, [R91+URZ], RZ ;  /* 0x000000ff5bff69a7 */ /* 0x0005e200081004ff */
[----:B------:R-:W-:Y:S01]  /*6ac0*/  BSSY B1, `(.L_x_108) ;  /* 0x0000017000017945 */ /* 0x000fe20003800000 */
[----:B------:R-:W4:Y:S02]  /*6ad0*/  @P6 SYNCS.PHASECHK.TRANS64.TRYWAIT P0, [R92+URZ+0x30], R93 ;  /* 0x0000305d5c0065a7 */ /* 0x000f2400080011ff */
[----:B----4-:R-:W-:Y:S01]  /*6ae0*/  @P6 SEL R89, RZ, 0x1, !P0 ;  /* 0x00000001ff596807 */ /* 0x010fe20004000000 */
[----:B--2---:R-:W-:Y:S06]  /*6af0*/  @!P6 BRA `(.L_x_109) ;  /* 0x00000000004ce947 */ /* 0x004fec0003800000 */
        /* <DEDUP_REMOVED lines=9> */
[----:B------:R-:W-:Y:S04]  /*6b90*/  SHF.L.U32 R5, R77, 0x1f, RZ ;  /* 0x0000001f4d057819 */ /* 0x000fe800000006ff */
[----:B------:R-:W1:Y:S02]  /*6ba0*/  SYNCS.PHASECHK.TRANS64.TRYWAIT P0, [R92+URZ+0x30], R5 ;  /* 0x000030055c0075a7 */ /* 0x000e6400080011ff */
[----:B-1----:R-:W-:Y:S05]  /*6bb0*/  @!P0 BRA `(.L_x_112) ;  /* 0x0000001c00cc8947 */ /* 0x002fea0003800000 */
.L_x_111:
[----:B------:R-:W-:Y:S05]  /*6bc0*/  BSYNC B0 ;  /* 0x0000000000007941 */ /* 0x000fea0003800000 */
.L_x_110:
[----:B------:R-:W-:Y:S02]  /*6bd0*/  ISETP.NE.AND P0, PT, R90, RZ, PT ;  /* 0x000000ff5a00720c */ /* 0x000fe40003f05270 */
[----:B------:R-:W-:Y:S11]  /*6be0*/  IADD3 R43, PT, PT, R43, 0x1, RZ ;  /* 0x000000012b2b7810 */ /* 0x000ff60007ffe0ff */
[----:B------:R2:W4:Y:S04]  /*6bf0*/  @P0 LDS.128 R56, [R4] ;  /* 0x0000000004380984 */ /* 0x0005280000000c00 */
[----:B------:R2:W1:Y:S04]  /*6c00*/  @P0 LDS.128 R52, [R3+0x10] ;  /* 0x0000100003340984 */ /* 0x0004680000000c00 */
[----:B------:R2:W1:Y:S04]  /*6c10*/  @P0 LDS.128 R48, [R2+0x20] ;  /* 0x0000200002300984 */ /* 0x0004680000000c00 */
[----:B------:R2:W1:Y:S02]  /*6c20*/  @P0 LDS.128 R44, [R0+0x30] ;  /* 0x00003000002c0984 */ /* 0x0004640000000c00 */
.L_x_109:
[----:B------:R-:W-:Y:S05]  /*6c30*/  BSYNC B1 ;  /* 0x0000000000017941 */ /* 0x000fea0003800000 */
.L_x_108:
[----:B--2---:R-:W-:Y:S05]  /*6c40*/  VIADD R3, R34, 0x20 ;  /* 0x0000002022037836 */ /* 0x004fea0000000000 */
[----:B------:R-:W-:Y:S04]  /*6c50*/  SHF.R.U32.HI R3, RZ, 0x15, R3 ;  /* 0x00000015ff037819 */ /* 0x000fe80000011603 */
[----:B------:R-:W-:Y:S11]  /*6c60*/  LOP3.LUT P0, RZ, R3, 0x3, R72, 0x48, !PT ;  /* 0x0000000303ff7812 */ /* 0x000ff60007804848 */
[----:B------:R-:W-:Y:S02]  /*6c70*/  @!UPT UIADD3 URZ, UPT, UPT, URZ, URZ, URZ ;  /* 0x000000fffffff290 */ /* 0x000fe4000fffe0ff */
[----:B------:R-:W-:Y:S05]  /*6c80*/  @!P0 BRA `(.L_x_113) ;  /* 0x0000000000408947 */ /* 0x000fea0003800000 */
[----:B------:R-:W2:Y:S01]  /*6c90*/  LDCU.64 UR8, c[0x4][0x70] ;  /* 0x01000e00ff0877ac */ /* 0x000ea20008000a00 */
[----:B------:R-:W-:Y:S01]  /*6ca0*/  MOV R3, 0x0 ;  /* 0x0000000000037802 */ /* 0x000fe20000000f00 */
[----:B-1----:R-:W-:Y:S02]  /*6cb0*/  HFMA2 R12, -RZ, RZ, 0, 5.9604644775390625e-08 ;  /* 0x00000001ff0c7431 */ /* 0x002fe400000001ff */
[----:B------:R-:W-:Y:S02]  /*6cc0*/  IMAD.MOV.U32 R8, RZ, RZ, 0x192 ;  /* 0x00000192ff087424 */ /* 0x000fe400078e00ff */
[----:B------:R-:W-:Y:S01]  /*6cd0*/  IMAD.MOV.U32 R13, RZ, RZ, RZ ;  /* 0x000000ffff0d7224 */ /* 0x000fe200078e00ff */
[----:B------:R-:W1:Y:S01]  /*6ce0*/  LDCU.64 UR6, c[0x4][0x78] ;  /* 0x01000f00ff0677ac */ /* 0x000e620008000a00 */
[----:B------:R-:W3:Y:S01]  /*6cf0*/  LDC.64 R2, c[0x4][R3] ;  /* 0x0100000003027b82 */ /* 0x000ee20000000a00 */
[----:B------:R-:W5:Y:S01]  /*6d00*/  LDCU.64 UR4, c[0x4][0x10] ;  /* 0x01000200ff0477ac */ /* 0x000f620008000a00 */
[----:B--2---:R-:W-:Y:S01]  /*6d10*/  MOV R5, UR9 ;  /* 0x0000000900057c02 */ /* 0x004fe20008000f00 */
[----:B------:R-:W-:Y:S01]  /*6d20*/  IMAD.U32 R4, RZ, RZ, UR8 ;  /* 0x00000008ff047e24 */ /* 0x000fe2000f8e00ff */
[----:B-1----:R-:W-:Y:S01]  /*6d30*/  MOV R7, UR7 ;  /* 0x0000000700077c02 */ /* 0x002fe20008000f00 */
[----:B------:R-:W-:Y:S01]  /*6d40*/  IMAD.U32 R6, RZ, RZ, UR6 ;  /* 0x00000006ff067e24 */ /* 0x000fe2000f8e00ff */
[----:B-----5:R-:W-:Y:S01]  /*6d50*/  MOV R11, UR5 ;  /* 0x00000005000b7c02 */ /* 0x020fe20008000f00 */
[----:B------:R-:W-:Y:S02]  /*6d60*/  IMAD.U32 R10, RZ, RZ, UR4 ;  /* 0x00000004ff0a7e24 */ /* 0x000fe4000f8e00ff */
[----:B------:R-:W-:Y:S07]  /*6d70*/  LEPC R20, `(.L_x_113) ;  /* 0x000000001014794e */ /* 0x000fee0000000000 */
[----:B---34-:R-:W-:Y:S05]  /*6d80*/  CALL.ABS.NOINC R2 ;  /* 0x0000000002007343 */ /* 0x018fea0003c00000 */
.L_x_113:
[----:B----4-:R-:W-:Y:S01]  /*6d90*/  LOP3.LUT R20, R56, 0xffffe000, RZ, 0xc0, !PT ;  /* 0xffffe00038147812 */ /* 0x010fe200078ec0ff */
[----:B------:R-:W-:Y:S05]  /*6da0*/  WARPSYNC.ALL ;  /* 0x0000000000007948 */ /* 0x000fea0003800000 */
[----:B------:R-:W-:Y:S01]  /*6db0*/  R2UR UR4, R34 ;  /* 0x00000000220472ca */ /* 0x000fe200000e0000 */
[----:B-1----:R-:W-:Y:S01]  /*6dc0*/  IMAD.U32 R92, RZ, RZ, UR40 ;  /* 0x00000028ff5c7e24 */ /* 0x002fe2000f8e00ff */
        /* <DEDUP_REMOVED lines=8> */
[----:B------:R-:W1:Y:S10]  /*6e50*/  LDTM.x16 R4, tmem[UR4+0x20] ;  /* 0x00002004000479ee */ /* 0x000e740008240000 */
[----:B------:R-:W-:Y:S02]  /*6e60*/  @P6 LEA R92, R92, UR48, 0x3 ;  /* 0x000000305c5c6c11 */ /* 0x000fe4000f8e18ff */
[----:B------:R-:W-:Y:S03]  /*6e70*/  @P6 SHF.L.U32 R93, R77, 0x1f, RZ ;  /* 0x0000001f4d5d6819 */ /* 0x000fe600000006ff */
[----:B------:R-:W-:Y:S05]  /*6e80*/  @P6 VIADD R92, R92, 0x50 ;  /* 0x000000505c5c6836 */ /* 0x000fea0000000000 */
[----:B------:R-:W-:Y:S02]  /*6e90*/  @P6 PRMT R91, R91, 0x654, R92 ;  /* 0x000006545b5b6816 */ /* 0x000fe4000000005c */
[----:B------:R-:W-:Y:S01]  /*6ea0*/  LEA R92, R43, UR48, 0x3 ;  /* 0x000000302b5c7c11 */ /* 0x000fe2000f8e18ff */
[C---:B-1----:R-:W-:Y:S01]  /*6eb0*/  FMUL R0, R32.reuse, R4 ;  /* 0x0000000420007220 */ /* 0x042fe20000400000 */
        /* <DEDUP_REMOVED lines=79> */
.L_x_115:
[----:B------:R-:W-:Y:S05]  /*73b0*/  BSYNC.RECONVERGENT B0 ;  /* 0x0000000000007941 */ /* 0x000fea0003800200 */
.L_x_114:
        /* <DEDUP_REMOVED lines=13> */
[C---:B------:R-:W-:Y:S01]  /*7490*/  @P1 IMAD R3, R43.reuse, 0x2000, R80 ;  /* 0x000020002b031824 */ /* 0x040fe200078e0250 */
[C---:B------:R-:W-:Y:S01]  /*74a0*/  @P1 LEA R0, R43.reuse, R78, 0xd ;  /* 0x0000004e2b001211 */ /* 0x040fe200078e68ff */
[C---:B------:R-:W-:Y:S02]  /*74b0*/  @P1 IMAD R2, R43.reuse, 0x2000, R79 ;  /* 0x000020002b021824 */ /* 0x040fe400078e024f */
[----:B------:R-:W-:Y:S01]  /*74c0*/  @P1 IMAD R43, R43, 0x2000, R86 ;  /* 0x000020002b2b1824 */ /* 0x000fe200078e0256 */
[----:B------:R-:W-:Y:S06]  /*74d0*/  @P0 BRA `(.L_x_119) ;  /* 0x00000000000c0947 */ /* 0x000fec0003800000 */
[----:B-1----:R-:W-:Y:S04]  /*74e0*/  SHF.L.U32 R5, R77, 0x1f, RZ ;  /* 0x0000001f4d057819 */ /* 0x002fe800000006ff */
[----:B------:R-:W1:Y:S02]  /*74f0*/  SYNCS.PHASECHK.TRANS64.TRYWAIT P0, [R92+URZ+0x30], R5 ;  /* 0x000030055c0075a7 */ /* 0x000e6400080011ff */
[----:B-1----:R-:W-:Y:S05]  /*7500*/  @!P0 BRA `(.L_x_120) ;  /* 0x00000014008c8947 */ /* 0x002fea0003800000 */
.L_x_119:
[----:B------:R-:W-:Y:S05]  /*7510*/  BSYNC B0 ;  /* 0x0000000000007941 */ /* 0x000fea0003800000 */
.L_x_118:
[----:B------:R-:W-:Y:S11]  /*7520*/  ISETP.NE.AND P0, PT, R90, RZ, PT ;  /* 0x000000ff5a00720c */ /* 0x000ff60003f05270 */
[----:B------:R-:W-:Y:S02]  /*7530*/  @!UPT UIADD3 URZ, UPT, UPT, URZ, URZ, URZ ;  /* 0x000000fffffff290 */ /* 0x000fe4000fffe0ff */
[----:B------:R2:W4:Y:S04]  /*7540*/  @P0 LDS.128 R56, [R3] ;  /* 0x0000000003380984 */ /* 0x0005280000000c00 */
[----:B------:R2:W1:Y:S04]  /*7550*/  @P0 LDS.128 R52, [R2+0x10] ;  /* 0x0000100002340984 */ /* 0x0004680000000c00 */
[----:B------:R2:W1:Y:S04]  /*7560*/  @P0 LDS.128 R48, [R0+0x20] ;  /* 0x0000200000300984 */ /* 0x0004680000000c00 */
[----:B------:R2:W1:Y:S02]  /*7570*/  @P0 LDS.128 R44, [R43+0x30] ;  /* 0x000030002b2c0984 */ /* 0x0004640000000c00 */
.L_x_117:
[----:B------:R-:W-:Y:S05]  /*7580*/  BSYNC B1 ;  /* 0x0000000000017941 */ /* 0x000fea0003800000 */
.L_x_116:
        /* <DEDUP_REMOVED lines=21> */
.L_x_121:
[----:B------:R-:W-:Y:S01]  /*76e0*/  ISETP.NE.AND P0, PT, R82, RZ, PT ;  /* 0x000000ff5200720c */ /* 0x000fe20003f05270 */
[----:B------:R-:W-:Y:S05]  /*76f0*/  WARPSYNC.ALL ;  /* 0x0000000000007948 */ /* 0x000fea0003800000 */
[----:B------:R-:W-:Y:S01]  /*7700*/  R2UR UR4, R34 ;  /* 0x00000000220472ca */ /* 0x000fe200000e0000 */
[----:B------:R-:W-:Y:S01]  /*7710*/  BSSY.RECONVERGENT B0, `(.L_x_122) ;  /* 0x000005c000007945 */ /* 0x000fe20003800200 */
[----:B------:R-:W-:Y:S02]  /*7720*/  R2UR UR5, R88 ;  /* 0x00000000580572ca */ /* 0x000fe400000e0000 */
[----:B----4-:R-:W-:Y:S02]  /*7730*/  LOP3.LUT R0, R56, 0xffffe000, RZ, 0xc0, !PT ;  /* 0xffffe00038007812 */ /* 0x010fe400078ec0ff */
[----:B------:R-:W-:Y:S02]  /*7740*/  LOP3.LUT R2, R57, 0xffffe000, RZ, 0xc0, !PT ;  /* 0xffffe00039027812 */ /* 0x000fe400078ec0ff */
[----:B------:R-:W-:Y:S02]  /*7750*/  LOP3.LUT R3, R58, 0xffffe000, RZ, 0xc0, !PT ;  /* 0xffffe0003a037812 */ /* 0x000fe400078ec0ff */
[----:B------:R-:W-:Y:S02]  /*7760*/  LOP3.LUT R20, R59, 0xffffe000, RZ, 0xc0, !PT ;  /* 0xffffe0003b147812 */ /* 0x000fe400078ec0ff */
[----:B-1----:R-:W-:Y:S01]  /*7770*/  LOP3.LUT R21, R52, 0xffffe000, RZ, 0xc0, !PT ;  /* 0xffffe00034157812 */ /* 0x002fe200078ec0ff */
[----:B------:R-:W1:Y:S01]  /*7780*/  LDTM.x16 R4, tmem[UR4+0x30] ;  /* 0x00003004000479ee */ /* 0x000e620008240000 */
[----:B------:R-:W-:Y:S01]  /*7790*/  LOP3.LUT R36, R53, 0xffffe000, RZ, 0xc0, !PT ;  /* 0xffffe00035247812 */ /* 0x000fe200078ec0ff */
[----:B------:R-:W-:Y:S01]  /*77a0*/  UIADD3 UR5, UPT, UPT, UR5, 0xc0, URZ ;  /* 0x000000c005057890 */ /* 0x000fe2000fffe0ff */
[----:B------:R-:W-:Y:S01]  /*77b0*/  LOP3.LUT R37, R54, 0xffffe000, RZ, 0xc0, !PT ;  /* 0xffffe00036257812 */ /* 0x000fe200078ec0ff */
[----:B------:R-:W-:Y:S01]  /*77c0*/  NOP ;  /* 0x0000000000007918 */ /* 0x000fe20000000000 */
[----:B------:R-:W-:Y:S01]  /*77d0*/  LOP3.LUT R38, R55, 0xffffe000, RZ, 0xc0, !PT ;  /* 0xffffe00037267812 */ /* 0x000fe200078ec0ff */
[----:B------:R-:W-:Y:S01]  /*77e0*/  UPRMT UR5, UR37, 0x654, UR5 ;  /* 0x0000065425057896 */ /* 0x000fe20008000005 */
[----:B------:R-:W-:Y:S02]  /*77f0*/  LOP3.LUT R39, R48, 0xffffe000, RZ, 0xc0, !PT ;  /* 0xffffe00030277812 */ /* 0x000fe400078ec0ff */
[----:B------:R-:W-:Y:S02]  /*7800*/  LOP3.LUT R40, R49, 0xffffe000, RZ, 0xc0, !PT ;  /* 0xffffe00031287812 */ /* 0x000fe400078ec0ff */
[----:B------:R-:W-:Y:S02]  /*7810*/  LOP3.LUT R41, R50, 0xffffe000, RZ, 0xc0, !PT ;  /* 0xffffe00032297812 */ /* 0x000fe400078ec0ff */
[----:B------:R-:W-:Y:S02]  /*7820*/  LOP3.LUT R42, R51, 0xffffe000, RZ, 0xc0, !PT ;  /* 0xffffe000332a7812 */ /* 0x000fe400078ec0ff */
[----:B-1----:R-:W-:Y:S01]  /*7830*/  SYNCS.ARRIVE.TRANS64.RED.A1T0 RZ, [UR5], RZ ;  /* 0x000000ffffff79a7 */ /* 0x002fe20008100405 */
[----:B------:R-:W-:Y:S02]  /*7840*/  LOP3.LUT R43, R44, 0xffffe000, RZ, 0xc0, !PT ;  /* 0xffffe0002c2b7812 */ /* 0x000fe400078ec0ff */
[----:B------:R-:W-:Y:S02]  /*7850*/  LOP3.LUT R44, R45, 0xffffe000, RZ, 0xc0, !PT ;  /* 0xffffe0002d2c7812 */ /* 0x000fe400078ec0ff */
[----:B------:R-:W-:Y:S02]  /*7860*/  LOP3.LUT R45, R46, 0xffffe000, RZ, 0xc0, !PT ;  /* 0xffffe0002e2d7812 */ /* 0x000fe400078ec0ff */
[----:B------:R-:W-:Y:S01]  /*7870*/  LOP3.LUT R46, R47, 0xffffe000, RZ, 0xc0, !PT ;  /* 0xffffe0002f2e7812 */ /* 0x000fe200078ec0ff */
[C---:B------:R-:W-:Y:S01]  /*7880*/  FMUL R4, R32.reuse, R4 ;  /* 0x0000000420047220 */ /* 0x040fe20000400000 */
[C---:B------:R-:W-:Y:S01]  /*7890*/  FMUL R5, R32.reuse, R5 ;  /* 0x0000000520057220 */ /* 0x040fe20000400000 */
[C---:B------:R-:W-:Y:S01]  /*78a0*/  FMUL R6, R32.reuse, R6 ;  /* 0x0000000620067220 */ /* 0x040fe20000400000 */
[C---:B------:R-:W-:Y:S01]  /*78b0*/  FMUL R7, R32.reuse, R7 ;  /* 0x0000000720077220 */ /* 0x040fe20000400000 */
[C---:B------:R-:W-:Y:S01]  /*78c0*/  FFMA R4, R35.reuse, R0, R4 ;  /* 0x0000000023047223 */ /* 0x040fe20000000004 */
[C---:B------:R-:W-:Y:S01]  /*78d0*/  FFMA R5, R35.reuse, R2, R5 ;  /* 0x0000000223057223 */ /* 0x040fe20000000005 */
[C---:B------:R-:W-:Y:S01]  /*78e0*/  FFMA R6, R35.reuse, R3, R6 ;  /* 0x0000000323067223 */ /* 0x040fe20000000006 */
[C---:B------:R-:W-:Y:S01]  /*78f0*/  FFMA R7, R35.reuse, R20, R7 ;  /* 0x0000001423077223 */ /* 0x040fe20000000007 */
[C---:B------:R-:W-:Y:S01]  /*7900*/  FMUL R8, R32.reuse, R8 ;  /* 0x0000000820087220 */ /* 0x040fe20000400000 */
        /* <DEDUP_REMOVED lines=9> */
[----:B------:R-:W-:Y:S01]  /*79a0*/  F2FP.TF32.F32.PACK_B R7, R7 ;  /* 0x00000007ff07723e */ /* 0x000fe200024050ff */
[C---:B------:R-:W-:Y:S01]  /*79b0*/  FFMA R11, R35.reuse, R38, R11 ;  /* 0x00000026230b7223 */ /* 0x040fe2000000000b */
[C---:B------:R-:W-:Y:S01]  /*79c0*/  FMUL R12, R32.reuse, R12 ;  /* 0x0000000c200c7220 */ /* 0x040fe20000400000 */
[----:B------:R-:W-:Y:S01]  /*79d0*/  F2FP.TF32.F32.PACK_B R8, R8 ;  /* 0x00000008ff08723e */ /* 0x000fe200024050ff */
[C---:B------:R-:W-:Y:S01]  /*79e0*/  FMUL R13, R32.reuse, R13 ;  /* 0x0000000d200d7220 */ /* 0x040fe20000400000 */
[----:B------:R1:W-:Y:S01]  /*79f0*/  STS.128 [R80+0x6000], R4 ;  /* 0x0060000450007388 */ /* 0x0003e20000000c00 */
        /* <DEDUP_REMOVED lines=8> */
[C---:B------:R-:W-:Y:S01]  /*7a80*/  FFMA R15, R35.reuse, R42, R15 ;  /* 0x0000002a230f7223 */ /* 0x040fe2000000000f */
[C---:B------:R-:W-:Y:S01]  /*7a90*/  FMUL R16, R32.reuse, R16 ;  /* 0x0000001020107220 */ /* 0x040fe20000400000 */
[----:B------:R-:W-:Y:S01]  /*7aa0*/  F2FP.TF32.F32.PACK_B R12, R12 ;  /* 0x0000000cff0c723e */ /* 0x000fe200024050ff */
[----:B------:R1:W-:Y:S01]  /*7ab0*/  STS.128 [R79+0x6010], R8 ;  /* 0x006010084f007388 */ /* 0x0003e20000000c00 */
[C---:B------:R-:W-:Y:S01]  /*7ac0*/  FMUL R17, R32.reuse, R17 ;  /* 0x0000001120117220 */ /* 0x040fe20000400000 */
[C---:B------:R-:W-:Y:S01]  /*7ad0*/  FMUL R18, R32.reuse, R18 ;  /* 0x0000001220127220 */ /* 0x040fe20000400000 */
[----:B------:R-:W-:Y:S01]  /*7ae0*/  FMUL R19, R32, R19 ;  /* 0x0000001320137220 */ /* 0x000fe20000400000 */
[----:B------:R-:W-:Y:S01]  /*7af0*/  F2FP.TF32.F32.PACK_B R13, R13 ;  /* 0x0000000dff0d723e */ /* 0x000fe200024050ff */
[C---:B------:R-:W-:Y:S01]  /*7b00*/  FFMA R16, R35.reuse, R43, R16 ;  /* 0x0000002b23107223 */ /* 0x040fe20000000010 */
[----:B------:R-:W-:Y:S01]  /*7b10*/  F2FP.TF32.F32.PACK_B R14, R14 ;  /* 0x0000000eff0e723e */ /* 0x000fe200024050ff */
[C---:B------:R-:W-:Y:S01]  /*7b20*/  FFMA R17, R35.reuse, R44, R17 ;  /* 0x0000002c23117223 */ /* 0x040fe20000000011 */
[----:B------:R-:W-:Y:S01]  /*7b30*/  F2FP.TF32.F32.PACK_B R15, R15 ;  /* 0x0000000fff0f723e */ /* 0x000fe200024050ff */
[C---:B------:R-:W-:Y:S01]  /*7b40*/  FFMA R18, R35.reuse, R45, R18 ;  /* 0x0000002d23127223 */ /* 0x040fe20000000012 */
[----:B------:R-:W-:Y:S01]  /*7b50*/  FFMA R19, R35, R46, R19 ;  /* 0x0000002e23137223 */ /* 0x000fe20000000013 */
[----:B------:R-:W-:Y:S02]  /*7b60*/  F2FP.TF32.F32.PACK_B R16, R16 ;  /* 0x00000010ff10723e */ /* 0x000fe400024050ff */
[----:B------:R1:W-:Y:S01]  /*7b70*/  STS.128 [R78+0x6020], R12 ;  /* 0x0060200c4e007388 */ /* 0x0003e20000000c00 */
[----:B------:R-:W-:Y:S02]  /*7b80*/  F2FP.TF32.F32.PACK_B R17, R17 ;  /* 0x00000011ff11723e */ /* 0x000fe400024050ff */
        /* <DEDUP_REMOVED lines=20> */
.L_x_123:
[----:B------:R-:W-:Y:S05]  /*7cd0*/  BSYNC.RECONVERGENT B0 ;  /* 0x0000000000007941 */ /* 0x000fea0003800200 */
.L_x_122:
[----:B------:R-:W-:Y:S01]  /*7ce0*/  BAR.SYNC.DEFER_BLOCKING 0x1, 0x80 ;  /* 0x0042000000007b1d */ /* 0x000fe20000010000 */
[----:B------:R-:W-:Y:S01]  /*7cf0*/  UISETP.NE.AND UP0, UPT, UR49, -0x4, UPT ;  /* 0xfffffffc3100788c */ /* 0x000fe2000bf05270 */
[----:B------:R-:W-:Y:S08]  /*7d00*/  IADD3 R0, PT, PT, R30, 0x1, RZ ;  /* 0x000000011e007810 */ /* 0x000ff00007ffe0ff */
[----:B------:R-:W-:Y:S05]  /*7d10*/  BRA.U !UP0, `(.L_x_124) ;  /* 0x0000000108287547 */ /* 0x000fea000b800000 */
[----:B------:R-:W-:Y:S01]  /*7d20*/  ISETP.NE.AND P0, PT, R87, RZ, PT ;  /* 0x000000ff5700720c */ /* 0x000fe20003f05270 */
[----:B------:R-:W-:Y:S01]  /*7d30*/  IMAD.U32 R3, RZ, RZ, UR51 ;  /* 0x00000033ff037e24 */ /* 0x000fe2000f8e00ff */
[----:B------:R-:W-:Y:S01]  /*7d40*/  UIADD3 UR51, UPT, UPT, UR51, 0x1, URZ ;  /* 0x0000000133337890 */ /* 0x000fe2000fffe0ff */
[----:B------:R-:W-:Y:S03]  /*7d50*/  IMAD.U32 R2, RZ, RZ, UR37 ;  /* 0x00000025ff027e24 */ /* 0x000fe6000f8e00ff */
[----:B------:R-:W-:Y:S04]  /*7d60*/  UISETP.NE.AND UP0, UPT, UR51, 0x4, UPT ;  /* 0x000000043300788c */ /* 0x000fe8000bf05270 */
[----:B------:R-:W-:Y:S03]  /*7d70*/  USEL UR51, UR51, URZ, UP0 ;  /* 0x000000ff33337287 */ /* 0x000fe60008000000 */
[----:B------:R-:W-:Y:S05]  /*7d80*/  @P0 LEA R3, R3, UR48, 0x3 ;  /* 0x0000003003030c11 */ /* 0x000fea000f8e18ff */
[----:B------:R-:W-:Y:S05]  /*7d90*/  @P0 VIADD R3, R3, 0x50 ;  /* 0x0000005003030836 */ /* 0x000fea0000000000 */
[----:B------:R-:W-:Y:S04]  /*7da0*/  @P0 PRMT R2, R2, 0x654, R3 ;  /* 0x0000065402020816 */ /* 0x000fe80000000003 */
[----:B------:R2:W-:Y:S03]  /*7db0*/  @P0 SYNCS.ARRIVE.TRANS64.RED.A1T0 RZ, [R2+URZ], RZ ;  /* 0x000000ff02ff09a7 */ /* 0x0005e600081004ff */
.L_x_124:
[----:B------:R-:W-:Y:S01]  /*7dc0*/  ISETP.NE.AND P2, PT, R83, RZ, PT ;  /* 0x000000ff5300720c */ /* 0x000fe20003f45270 */
[----:B------:R-:W-:Y:S01]  /*7dd0*/  UIADD3 UR49, UPT, UPT, UR49, 0x4, URZ ;  /* 0x0000000431317890 */ /* 0x000fe2000fffe0ff */
[----:B------:R-:W-:Y:S01]  /*7de0*/  ISETP.NE.AND P0, PT, R85, 0x2, PT ;  /* 0x000000025500780c */ /* 0x000fe20003f05270 */
[----:B------:R-:W-:Y:S01]  /*7df0*/  IMAD.IADD R20, R29, 0x1, R66 ;  /* 0x000000011d147824 */ /* 0x000fe200078e0242 */
[----:B------:R-:W-:Y:S01]  /*7e00*/  ISETP.NE.AND P1, PT, R0, 0x4, PT ;  /* 0x000000040000780c */ /* 0x000fe20003f25270 */
[----:B------:R-:W-:Y:S01]  /*7e10*/  IMAD.IADD R21, R31, 0x1, R68 ;  /* 0x000000011f157824 */ /* 0x000fe200078e0244 */
[----:B--2---:R-:W-:Y:S02]  /*7e20*/  SEL R2, RZ, 0x1, P0 ;  /* 0x00000001ff027807 */ /* 0x004fe40000000000 */
[----:B------:R-:W-:Y:S02]  /*7e30*/  SEL R3, RZ, 0x1, P1 ;  /* 0x00000001ff037807 */ /* 0x000fe40000800000 */
[----:B------:R-:W-:Y:S02]  /*7e40*/  LOP3.LUT R75, R75, R2, RZ, 0x3c, !PT ;  /* 0x000000024b4b7212 */ /* 0x000fe400078e3cff */
[----:B------:R-:W-:Y:S02]  /*7e50*/  LOP3.LUT R76, R76, R3, RZ, 0x3c, !PT ;  /* 0x000000034c4c7212 */ /* 0x000fe400078e3cff */
[----:B------:R-:W-:Y:S02]  /*7e60*/  @P2 R2UR UR36, R74 ;  /* 0x000000004a2422ca */ /* 0x000fe400000e0000 */
[----:B------:R-:W-:Y:S02]  /*7e70*/  SEL R85, R85, RZ, P0 ;  /* 0x000000ff55557207 */ /* 0x000fe40000000000 */
[----:B------:R-:W-:Y:S01]  /*7e80*/  SEL R30, R0, RZ, P1 ;  /* 0x000000ff001e7207 */ /* 0x000fe20000800000 */
[----:B------:R-:W-:Y:S10]  /*7e90*/  @P2 BRA `(.L_x_125) ;  /* 0xffffffcc00502947 */ /* 0x000ff4000383ffff */
[----:B------:R-:W-:-:S09]  /*7ea0*/  UISETP.NE.AND UP0, UPT, UR50, URZ, UPT ;  /* 0x000000ff3200728c */ /* 0x000fd2000bf05270 */
[----:B------:R-:W-:Y:S05]  /*7eb0*/  BRA.U !UP0, `(.L_x_126) ;  /* 0x0000000108487547 */ /* 0x000fea000b800000 */
[----:B------:R-:W2:Y:S02]  /*7ec0*/  LDCU.64 UR4, c[0x0][0x890] ;  /* 0x00011200ff0477ac */ /* 0x000ea40008000a00 */
[----:B--2---:R-:W-:-:S04]  /*7ed0*/  UISETP.NE.U32.AND UP0, UPT, UR4, URZ, UPT ;  /* 0x000000ff0400728c */ /* 0x004fc8000bf05070 */
[----:B------:R-:W-:-:S09]  /*7ee0*/  UISETP.NE.AND.EX UP0, UPT, UR5, URZ, UPT, UP0 ;  /* 0x000000ff0500728c */ /* 0x000fd2000bf05300 */
[----:B------:R-:W-:Y:S05]  /*7ef0*/  BRA.U UP0, `(.L_x_127) ;  /* 0x00000001000c7547 */ /* 0x000fea000b800000 */
[----:B------:R-:W-:-:S13]  /*7f00*/  FSETP.NEU.AND P0, PT, R35, RZ, PT ;  /* 0x000000ff2300720b */ /* 0x000fda0003f0d000 */
[----:B------:R-:W-:Y:S05]  /*7f10*/  @!P0 EXIT ;  /* 0x000000000000894d */ /* 0x000fea0003800000 */
[----:B------:R-:W-:Y:S05]  /*7f20*/  BRA `(.L_x_126) ;  /* 0x00000000002c7947 */ /* 0x000fea0003800000 */
.L_x_127:
[----:B------:R-:W-:Y:S01]  /*7f30*/  ISETP.NE.AND P0, PT, R84, RZ, PT ;  /* 0x000000ff5400720c */ /* 0x000fe20003f05270 */
[----:B------:R-:W-:-:S12]  /*7f40*/  BSSY.RECONVERGENT B0, `(.L_x_126) ;  /* 0x0000009000007945 */ /* 0x000fd80003800200 */
[----:B------:R-:W-:Y:S05]  /*7f50*/  @P0 BRA `(.L_x_128) ;  /* 0x0000000000140947 */ /* 0x000fea0003800000 */
[----:B------:R-:W2:Y:S02]  /*7f60*/  LDCU.64 UR4, c[0x0][0x888] ;  /* 0x00011100ff0477ac */ /* 0x000ea40008000a00 */
[----:B--2---:R-:W-:-:S04]  /*7f70*/  ISETP.NE.U32.AND P0, PT, RZ, UR4, PT ;  /* 0x00000004ff007c0c */ /* 0x004fc8000bf05070 */
[----:B------:R-:W-:-:S13]  /*7f80*/  ISETP.NE.AND.EX P0, PT, RZ, UR5, PT, P0 ;  /* 0x00000005ff007c0c */ /* 0x000fda000bf05300 */
[----:B------:R-:W-:Y:S05]  /*7f90*/  @!P0 EXIT ;  /* 0x000000000000894d */ /* 0x000fea0003800000 */
[----:B------:R-:W-:Y:S05]  /*7fa0*/  BRA `(.L_x_129) ;  /* 0x0000000000087947 */ /* 0x000fea0003800000 */
.L_x_128:
[----:B------:R-:W-:-:S13]  /*7fb0*/  FSETP.NEU.AND P0, PT, R35, RZ, PT ;  /* 0x000000ff2300720b */ /* 0x000fda0003f0d000 */
[----:B------:R-:W-:Y:S05]  /*7fc0*/  @!P0 EXIT ;  /* 0x000000000000894d */ /* 0x000fea0003800000 */
.L_x_129:
[----:B------:R-:W-:Y:S05]  /*7fd0*/  BSYNC.RECONVERGENT B0 ;  /* 0x0000000000007941 */ /* 0x000fea0003800200 */
.L_x_126:
[----:B------:R-:W-:Y:S01]  /*7fe0*/  ULEA UR4, UR51, UR48, 0x3 ;  /* 0x0000003033047291 */ /* 0x000fe2000f8e18ff */
[----:B------:R-:W-:-:S04]  /*7ff0*/  DEPBAR.LE SB0, 0x0 ;  /* 0x000080000000791a */ /* 0x000fc80000000000 */
[----:B------:R-:W-:-:S04]  /*8000*/  UIADD3 UR4, UPT, UPT, UR4, 0x50, URZ ;  /* 0x0000005004047890 */ /* 0x000fc8000fffe0ff */
[----:B------:R-:W-:-:S09]  /*8010*/  UPRMT UR4, UR37, 0x654, UR4 ;  /* 0x0000065425047896 */ /* 0x000fd20008000004 */
[----:B------:R-:W-:Y:S01]  /*8020*/  SYNCS.ARRIVE.TRANS64.RED.A1T0 RZ, [UR4], RZ ;  /* 0x000000ffffff79a7 */ /* 0x000fe20008100404 */
[----:B------:R-:W-:Y:S05]  /*8030*/  EXIT ;  /* 0x000000000000794d */ /* 0x000fea0003800000 */
.L_x_19:
[----:B--2---:R2:W1:Y:S02]  /*8040*/  SYNCS.PHASECHK.TRANS64.TRYWAIT P0, [R3+URZ+0xf0], R2 ;  /* 0x0000f002030075a7 */ /* 0x00446400080011ff */
[----:B-1----:R-:W-:Y:S05]  /*8050*/  @!P0 NANOSLEEP.SYNCS 0x989680 ;  /* 0x009896800000895d */ /* 0x002fea0003900000 */
[----:B------:R-:W1:Y:S02]  /*8060*/  @!P0 SYNCS.PHASECHK.TRANS64 P0, [R3+URZ+0xf0], R2 ;  /* 0x0000f002030085a7 */ /* 0x000e6400080010ff */
[----:B-1----:R-:W-:Y:S05]  /*8070*/  @!P0 BRA `(.L_x_19) ;  /* 0xfffffffc00f08947 */ /* 0x002fea000383ffff */
[----:B------:R-:W-:Y:S05]  /*8080*/  BRA `(.L_x_130) ;  /* 0xffffff9400507947 */ /* 0x000fea000383ffff */
.L_x_22:
[----:B-1----:R-:W-:-:S07]  /*8090*/  MOV R2, UR33 ;  /* 0x0000002100027c02 */ /* 0x002fce0008000f00 */
.L_x_131:
[----:B-1----:R1:W2:Y:S02]  /*80a0*/  SYNCS.PHASECHK.TRANS64.TRYWAIT P0, [R2+URZ+0x18], R5 ;  /* 0x00001805020075a7 */ /* 0x0022a400080011ff */
[----:B--2---:R-:W-:Y:S05]  /*80b0*/  @!P0 NANOSLEEP.SYNCS 0x989680 ;  /* 0x009896800000895d */ /* 0x004fea0003900000 */
[----:B------:R-:W2:Y:S02]  /*80c0*/  @!P0 SYNCS.PHASECHK.TRANS64 P0, [R2+URZ+0x18], R5 ;  /* 0x00001805020085a7 */ /* 0x000ea400080010ff */
[----:B--2---:R-:W-:Y:S05]  /*80d0*/  @!P0 BRA `(.L_x_131) ;  /* 0xfffffffc00f08947 */ /* 0x004fea000383ffff */
[----:B------:R-:W-:Y:S05]  /*80e0*/  BRA `(.L_x_21) ;  /* 0xffffff9400a07947 */ /* 0x000fea000383ffff */
.L_x_28:
[----:B-1----:R-:W-:-:S07]  /*80f0*/  MOV R2, UR17 ;  /* 0x0000001100027c02 */ /* 0x002fce0008000f00 */
.L_x_132:
[----:B-1----:R1:W2:Y:S02]  /*8100*/  SYNCS.PHASECHK.TRANS64.TRYWAIT P0, [R2+URZ+0x18], R5 ;  /* 0x00001805020075a7 */ /* 0x0022a400080011ff */
[----:B--2---:R-:W-:Y:S05]  /*8110*/  @!P0 NANOSLEEP.SYNCS 0x989680 ;  /* 0x009896800000895d */ /* 0x004fea0003900000 */
[----:B------:R-:W2:Y:S02]  /*8120*/  @!P0 SYNCS.PHASECHK.TRANS64 P0, [R2+URZ+0x18], R5 ;  /* 0x00001805020085a7 */ /* 0x000ea400080010ff */
[----:B--2---:R-:W-:Y:S05]  /*8130*/  @!P0 BRA `(.L_x_132) ;  /* 0xfffffffc00f08947 */ /* 0x004fea000383ffff */
[----:B------:R-:W-:Y:S05]  /*8140*/  BRA `(.L_x_27) ;  /* 0xffffff9800487947 */ /* 0x000fea000383ffff */
.L_x_32:
[----:B-1----:R1:W2:Y:S02]  /*8150*/  SYNCS.PHASECHK.TRANS64.TRYWAIT P0, [R2+URZ+0x80], R3 ;  /* 0x00008003020075a7 */ /* 0x0022a400080011ff */
[----:B--2---:R-:W-:Y:S05]  /*8160*/  @!P0 NANOSLEEP.SYNCS 0x989680 ;  /* 0x009896800000895d */ /* 0x004fea0003900000 */
[----:B------:R-:W2:Y:S02]  /*8170*/  @!P0 SYNCS.PHASECHK.TRANS64 P0, [R2+URZ+0x80], R3 ;  /* 0x00008003020085a7 */ /* 0x000ea400080010ff */
[----:B--2---:R-:W-:Y:S05]  /*8180*/  @!P0 BRA `(.L_x_32) ;  /* 0xfffffffc00f08947 */ /* 0x004fea000383ffff */
[----:B------:R-:W-:Y:S05]  /*8190*/  BRA `(.L_x_133) ;  /* 0xffffff9800d87947 */ /* 0x000fea000383ffff */
.L_x_36:
[----:B----4-:R-:W-:-:S07]  /*81a0*/  MOV R0, UR5 ;  /* 0x0000000500007c02 */ /* 0x010fce0008000f00 */
.L_x_134:
[----:B-1----:R1:W2:Y:S02]  /*81b0*/  SYNCS.PHASECHK.TRANS64.TRYWAIT P0, [R0+URZ], R3 ;  /* 0x00000003000075a7 */ /* 0x0022a400080011ff */
[----:B--2---:R-:W-:Y:S05]  /*81c0*/  @!P0 NANOSLEEP.SYNCS 0x989680 ;  /* 0x009896800000895d */ /* 0x004fea0003900000 */
[----:B------:R-:W2:Y:S02]  /*81d0*/  @!P0 SYNCS.PHASECHK.TRANS64 P0, [R0+URZ], R3 ;  /* 0x00000003000085a7 */ /* 0x000ea400080010ff */
[----:B--2---:R-:W-:Y:S05]  /*81e0*/  @!P0 BRA `(.L_x_134) ;  /* 0xfffffffc00f08947 */ /* 0x004fea000383ffff */
[----:B------:R-:W-:Y:S05]  /*81f0*/  BRA `(.L_x_135) ;  /* 0xffffffa000487947 */ /* 0x000fea000383ffff */
.L_x_37:
[----:B----4-:R-:W-:-:S07]  /*8200*/  MOV R0, UR5 ;  /* 0x0000000500007c02 */ /* 0x010fce0008000f00 */
.L_x_136:
[----:B-1----:R1:W2:Y:S02]  /*8210*/  SYNCS.PHASECHK.TRANS64.TRYWAIT P0, [R0+URZ], R3 ;  /* 0x00000003000075a7 */ /* 0x0022a400080011ff */
[----:B--2---:R-:W-:Y:S05]  /*8220*/  @!P0 NANOSLEEP.SYNCS 0x989680 ;  /* 0x009896800000895d */ /* 0x004fea0003900000 */
[----:B------:R-:W2:Y:S02]  /*8230*/  @!P0 SYNCS.PHASECHK.TRANS64 P0, [R0+URZ], R3 ;  /* 0x00000003000085a7 */ /* 0x000ea400080010ff */
[----:B--2---:R-:W-:Y:S05]  /*8240*/  @!P0 BRA `(.L_x_136) ;  /* 0xfffffffc00f08947 */ /* 0x004fea000383ffff */
[----:B------:R-:W-:Y:S05]  /*8250*/  BRA `(.L_x_137) ;  /* 0xffffffa000547947 */ /* 0x000fea000383ffff */
.L_x_40:
[----:B-1----:R1:W2:Y:S02]  /*8260*/  SYNCS.PHASECHK.TRANS64.TRYWAIT P0, [R0+URZ+0xe0], R5 ;  /* 0x0000e005000075a7 */ /* 0x0022a400080011ff */
[----:B--2---:R-:W-:Y:S05]  /*8270*/  @!P0 NANOSLEEP.SYNCS 0x989680 ;  /* 0x009896800000895d */ /* 0x004fea0003900000 */
[----:B------:R-:W2:Y:S02]  /*8280*/  @!P0 SYNCS.PHASECHK.TRANS64 P0, [R0+URZ+0xe0], R5 ;  /* 0x0000e005000085a7 */ /* 0x000ea400080010ff */
[----:B--2---:R-:W-:Y:S05]  /*8290*/  @!P0 BRA `(.L_x_40) ;  /* 0xfffffffc00f08947 */ /* 0x004fea000383ffff */
[----:B------:R-:W-:Y:S05]  /*82a0*/  BRA `(.L_x_138) ;  /* 0xffffffa000b07947 */ /* 0x000fea000383ffff */
.L_x_41:
[----:B------:R-:W-:-:S07]  /*82b0*/  MOV R0, UR5 ;  /* 0x0000000500007c02 */ /* 0x000fce0008000f00 */
.L_x_139:
[----:B-1----:R1:W2:Y:S02]  /*82c0*/  SYNCS.PHASECHK.TRANS64.TRYWAIT P0, [R0+URZ+0x90], R5 ;  /* 0x00009005000075a7 */ /* 0x0022a400080011ff */
[----:B--2---:R-:W-:Y:S05]  /*82d0*/  @!P0 NANOSLEEP.SYNCS 0x989680 ;  /* 0x009896800000895d */ /* 0x004fea0003900000 */
[----:B------:R-:W2:Y:S02]  /*82e0*/  @!P0 SYNCS.PHASECHK.TRANS64 P0, [R0+URZ+0x90], R5 ;  /* 0x00009005000085a7 */ /* 0x000ea400080010ff */
[----:B--2---:R-:W-:Y:S05]  /*82f0*/  @!P0 BRA `(.L_x_139) ;  /* 0xfffffffc00f08947 */ /* 0x004fea000383ffff */
[----:B------:R-:W-:Y:S05]  /*8300*/  BRA `(.L_x_140) ;  /* 0xffffffa000c07947 */ /* 0x000fea000383ffff */
.L_x_42:
[----:B-1----:R1:W2:Y:S02]  /*8310*/  SYNCS.PHASECHK.TRANS64.TRYWAIT P1, [R0+URZ+0x80], R5 ;  /* 0x00008005000075a7 */ /* 0x0022a400080211ff */
[----:B--2---:R-:W-:Y:S05]  /*8320*/  @!P1 NANOSLEEP.SYNCS 0x989680 ;  /* 0x009896800000995d */ /* 0x004fea0003900000 */
[----:B------:R-:W2:Y:S02]  /*8330*/  @!P1 SYNCS.PHASECHK.TRANS64 P1, [R0+URZ+0x80], R5 ;  /* 0x00008005000095a7 */ /* 0x000ea400080210ff */
[----:B--2---:R-:W-:Y:S05]  /*8340*/  @!P1 BRA `(.L_x_42) ;  /* 0xfffffffc00f09947 */ /* 0x004fea000383ffff */
[----:B------:R-:W-:Y:S05]  /*8350*/  BRA `(.L_x_141) ;  /* 0xffffffa000f07947 */ /* 0x000fea000383ffff */
.L_x_45:
[----:B------:R-:W-:-:S07]  /*8360*/  MOV R0, UR5 ;  /* 0x0000000500007c02 */ /* 0x000fce0008000f00 */
.L_x_142:
[----:B-1----:R1:W2:Y:S02]  /*8370*/  SYNCS.PHASECHK.TRANS64.TRYWAIT P0, [R0+URZ+0x90], R3 ;  /* 0x00009003000075a7 */ /* 0x0022a400080011ff */
[----:B--2---:R-:W-:Y:S05]  /*8380*/  @!P0 NANOSLEEP.SYNCS 0x989680 ;  /* 0x009896800000895d */ /* 0x004fea0003900000 */
[----:B------:R-:W2:Y:S02]  /*8390*/  @!P0 SYNCS.PHASECHK.TRANS64 P0, [R0+URZ+0x90], R3 ;  /* 0x00009003000085a7 */ /* 0x000ea400080010ff */
[----:B--2---:R-:W-:Y:S05]  /*83a0*/  @!P0 BRA `(.L_x_142) ;  /* 0xfffffffc00f08947 */ /* 0x004fea000383ffff */
[----:B------:R-:W-:Y:S05]  /*83b0*/  BRA `(.L_x_44) ;  /* 0xffffffa400447947 */ /* 0x000fea000383ffff */
.L_x_52:
[----:B-1----:R1:W2:Y:S02]  /*83c0*/  SYNCS.PHASECHK.TRANS64.TRYWAIT P1, [R0+URZ+0x80], R5 ;  /* 0x00008005000075a7 */ /* 0x0022a400080211ff */
[----:B--2---:R-:W-:Y:S05]  /*83d0*/  @!P1 NANOSLEEP.SYNCS 0x989680 ;  /* 0x009896800000995d */ /* 0x004fea0003900000 */
[----:B------:R-:W2:Y:S02]  /*83e0*/  @!P1 SYNCS.PHASECHK.TRANS64 P1, [R0+URZ+0x80], R5 ;  /* 0x00008005000095a7 */ /* 0x000ea400080210ff */
[----:B--2---:R-:W-:Y:S05]  /*83f0*/  @!P1 BRA `(.L_x_52) ;  /* 0xfffffffc00f09947 */ /* 0x004fea000383ffff */
[----:B------:R-:W-:Y:S05]  /*8400*/  BRA `(.L_x_143) ;  /* 0xffffffa800b47947 */ /* 0x000fea000383ffff */
.L_x_53:
[----:B------:R-:W-:-:S07]  /*8410*/  MOV R3, UR7 ;  /* 0x0000000700037c02 */ /* 0x000fce0008000f00 */
.L_x_144:
[----:B-1----:R1:W2:Y:S02]  /*8420*/  SYNCS.PHASECHK.TRANS64.TRYWAIT P0, [R3+URZ+0xc0], R0 ;  /* 0x0000c000030075a7 */ /* 0x0022a400080011ff */
[----:B--2---:R-:W-:Y:S05]  /*8430*/  @!P0 NANOSLEEP.SYNCS 0x989680 ;  /* 0x009896800000895d */ /* 0x004fea0003900000 */
[----:B------:R-:W2:Y:S02]  /*8440*/  @!P0 SYNCS.PHASECHK.TRANS64 P0, [R3+URZ+0xc0], R0 ;  /* 0x0000c000030085a7 */ /* 0x000ea400080010ff */
[----:B--2---:R-:W-:Y:S05]  /*8450*/  @!P0 BRA `(.L_x_144) ;  /* 0xfffffffc00f08947 */ /* 0x004fea000383ffff */
[----:B------:R-:W-:Y:S05]  /*8460*/  BRA `(.L_x_145) ;  /* 0xffffffa800ec7947 */ /* 0x000fea000383ffff */
.L_x_56:
[----:B------:R-:W-:Y:S07]  /*8470*/  MOV R0, UR6 ;  /* 0x0000000600007c02 */ /* 0x000fee0008000f00 */
.L_x_146:
[----:B-1----:R1:W2:Y:S02]  /*8480*/  SYNCS.PHASECHK.TRANS64.TRYWAIT P0, [R0+URZ], R3 ;  /* 0x00000003000075a7 */ /* 0x0022a400080011ff */
[----:B--2---:R-:W-:Y:S05]  /*8490*/  @!P0 NANOSLEEP.SYNCS 0x989680 ;  /* 0x009896800000895d */ /* 0x004fea0003900000 */
[----:B------:R-:W2:Y:S02]  /*84a0*/  @!P0 SYNCS.PHASECHK.TRANS64 P0, [R0+URZ], R3 ;  /* 0x00000003000085a7 */ /* 0x000ea400080010ff */
[----:B--2---:R-:W-:Y:S05]  /*84b0*/  @!P0 BRA `(.L_x_146) ;  /* 0xfffffffc00f08947 */ /* 0x004fea000383ffff */
[----:B------:R-:W-:Y:S05]  /*84c0*/  BRA `(.L_x_55) ;  /* 0xffffffac00087947 */ /* 0x000fea000383ffff */
.L_x_59:
[----:B------:R-:W-:-:S07]  /*84d0*/  MOV R0, UR6 ;  /* 0x0000000600007c02 */ /* 0x000fce0008000f00 */
.L_x_147:
[----:B--2---:R2:W4:Y:S02]  /*84e0*/  SYNCS.PHASECHK.TRANS64.TRYWAIT P0, [R0+URZ], R3 ;  /* 0x00000003000075a7 */ /* 0x00452400080011ff */
[----:B----4-:R-:W-:Y:S05]  /*84f0*/  @!P0 NANOSLEEP.SYNCS 0x989680 ;  /* 0x009896800000895d */ /* 0x010fea0003900000 */
[----:B------:R-:W4:Y:S02]  /*8500*/  @!P0 SYNCS.PHASECHK.TRANS64 P0, [R0+URZ], R3 ;  /* 0x00000003000085a7 */ /* 0x000f2400080010ff */
[----:B----4-:R-:W-:Y:S05]  /*8510*/  @!P0 BRA `(.L_x_147) ;  /* 0xfffffffc00f08947 */ /* 0x010fea000383ffff */
[----:B------:R-:W-:Y:S05]  /*8520*/  BRA `(.L_x_148) ;  /* 0xffffffac00e47947 */ /* 0x000fea000383ffff */
.L_x_60:
[----:B------:R-:W-:-:S07]  /*8530*/  MOV R0, UR6 ;  /* 0x0000000600007c02 */ /* 0x000fce0008000f00 */
.L_x_149:
[----:B-1----:R1:W2:Y:S02]  /*8540*/  SYNCS.PHASECHK.TRANS64.TRYWAIT P0, [R0+URZ], R3 ;  /* 0x00000003000075a7 */ /* 0x0022a400080011ff */
[----:B--2---:R-:W-:Y:S05]  /*8550*/  @!P0 NANOSLEEP.SYNCS 0x989680 ;  /* 0x009896800000895d */ /* 0x004fea0003900000 */
[----:B------:R-:W2:Y:S02]  /*8560*/  @!P0 SYNCS.PHASECHK.TRANS64 P0, [R0+URZ], R3 ;  /* 0x00000003000085a7 */ /* 0x000ea400080010ff */
[----:B--2---:R-:W-:Y:S05]  /*8570*/  @!P0 BRA `(.L_x_149) ;  /* 0xfffffffc00f08947 */ /* 0x004fea000383ffff */
[----:B------:R-:W-:Y:S05]  /*8580*/  BRA `(.L_x_150) ;  /* 0xffffffac00f07947 */ /* 0x000fea000383ffff */
.L_x_61:
[----:B------:R-:W-:-:S07]  /*8590*/  MOV R0, UR6 ;  /* 0x0000000600007c02 */ /* 0x000fce0008000f00 */
.L_x_151:
[----:B-1----:R1:W2:Y:S02]  /*85a0*/  SYNCS.PHASECHK.TRANS64.TRYWAIT P0, [R0+URZ], R3 ;  /* 0x00000003000075a7 */ /* 0x0022a400080011ff */
[----:B--2---:R-:W-:Y:S05]  /*85b0*/  @!P0 NANOSLEEP.SYNCS 0x989680 ;  /* 0x009896800000895d */ /* 0x004fea0003900000 */
[----:B------:R-:W2:Y:S02]  /*85c0*/  @!P0 SYNCS.PHASECHK.TRANS64 P0, [R0+URZ], R3 ;  /* 0x00000003000085a7 */ /* 0x000ea400080010ff */
[----:B--2---:R-:W-:Y:S05]  /*85d0*/  @!P0 BRA `(.L_x_151) ;  /* 0xfffffffc00f08947 */ /* 0x004fea000383ffff */
[----:B------:R-:W-:Y:S05]  /*85e0*/  BRA `(.L_x_152) ;  /* 0xffffffac00fc7947 */ /* 0x000fea000383ffff */
.L_x_62:
[----:B------:R-:W-:-:S07]  /*85f0*/  MOV R0, UR7 ;  /* 0x0000000700007c02 */ /* 0x000fce0008000f00 */
.L_x_153:
[----:B-1----:R1:W2:Y:S02]  /*8600*/  SYNCS.PHASECHK.TRANS64.TRYWAIT P0, [R0+URZ], R3 ;  /* 0x00000003000075a7 */ /* 0x0022a400080011ff */
[----:B--2---:R-:W-:Y:S05]  /*8610*/  @!P0 NANOSLEEP.SYNCS 0x989680 ;  /* 0x009896800000895d */ /* 0x004fea0003900000 */
[----:B------:R-:W2:Y:S02]  /*8620*/  @!P0 SYNCS.PHASECHK.TRANS64 P0, [R0+URZ], R3 ;  /* 0x00000003000085a7 */ /* 0x000ea400080010ff */
[----:B--2---:R-:W-:Y:S05]  /*8630*/  @!P0 BRA `(.L_x_153) ;  /* 0xfffffffc00f08947 */ /* 0x004fea000383ffff */
[----:B------:R-:W-:Y:S05]  /*8640*/  BRA `(.L_x_154) ;  /* 0xffffffb000087947 */ /* 0x000fea000383ffff */
.L_x_67:
[----:B--2---:R2:W3:Y:S02]  /*8650*/  SYNCS.PHASECHK.TRANS64.TRYWAIT P0, [R0+URZ+0x80], R3 ;  /* 0x00008003000075a7 */ /* 0x0044e400080011ff */
[----:B---3--:R-:W-:Y:S05]  /*8660*/  @!P0 NANOSLEEP.SYNCS 0x989680 ;  /* 0x009896800000895d */ /* 0x008fea0003900000 */
[----:B------:R-:W3:Y:S02]  /*8670*/  @!P0 SYNCS.PHASECHK.TRANS64 P0, [R0+URZ+0x80], R3 ;  /* 0x00008003000085a7 */ /* 0x000ee400080010ff */
[----:B---3--:R-:W-:Y:S05]  /*8680*/  @!P0 BRA `(.L_x_67) ;  /* 0xfffffffc00f08947 */ /* 0x008fea000383ffff */
[----:B------:R-:W-:Y:S05]  /*8690*/  BRA `(.L_x_155) ;  /* 0xffffffb400147947 */ /* 0x000fea000383ffff */
.L_x_70:
[----:B------:R-:W-:Y:S07]  /*86a0*/  MOV R0, UR7 ;  /* 0x0000000700007c02 */ /* 0x000fee0008000f00 */
.L_x_156:
[----:B--2---:R2:W3:Y:S02]  /*86b0*/  SYNCS.PHASECHK.TRANS64.TRYWAIT P0, [R0+URZ+0x78], R3 ;  /* 0x00007803000075a7 */ /* 0x0044e400080011ff */
[----:B---3--:R-:W-:Y:S05]  /*86c0*/  @!P0 NANOSLEEP.SYNCS 0x989680 ;  /* 0x009896800000895d */ /* 0x008fea0003900000 */
[----:B------:R-:W3:Y:S02]  /*86d0*/  @!P0 SYNCS.PHASECHK.TRANS64 P0, [R0+URZ+0x78], R3 ;  /* 0x00007803000085a7 */ /* 0x000ee400080010ff */
[----:B---3--:R-:W-:Y:S05]  /*86e0*/  @!P0 BRA `(.L_x_156) ;  /* 0xfffffffc00f08947 */ /* 0x008fea000383ffff */
[----:B------:R-:W-:Y:S05]  /*86f0*/  BRA `(.L_x_69) ;  /* 0xffffffb400f47947 */ /* 0x000fea000383ffff */
.L_x_73:
[----:B------:R-:W-:Y:S07]  /*8700*/  MOV R3, UR7 ;  /* 0x0000000700037c02 */ /* 0x000fee0008000f00 */
.L_x_157:
[----:B-1----:R1:W2:Y:S02]  /*8710*/  SYNCS.PHASECHK.TRANS64.TRYWAIT P0, [R3+URZ+0x50], R12 ;  /* 0x0000500c030075a7 */ /* 0x0022a400080011ff */
[----:B--2---:R-:W-:Y:S05]  /*8720*/  @!P0 NANOSLEEP.SYNCS 0x989680 ;  /* 0x009896800000895d */ /* 0x004fea0003900000 */
[----:B------:R-:W2:Y:S02]  /*8730*/  @!P0 SYNCS.PHASECHK.TRANS64 P0, [R3+URZ+0x50], R12 ;  /* 0x0000500c030085a7 */ /* 0x000ea400080010ff */
[----:B--2---:R-:W-:Y:S05]  /*8740*/  @!P0 BRA `(.L_x_157) ;  /* 0xfffffffc00f08947 */ /* 0x004fea000383ffff */
[----:B------:R-:W-:Y:S05]  /*8750*/  BRA `(.L_x_158) ;  /* 0xffffffb8006c7947 */ /* 0x000fea000383ffff */
.L_x_74:
[----:B-1----:R-:W-:Y:S07]  /*8760*/  MOV R3, UR7 ;  /* 0x0000000700037c02 */ /* 0x002fee0008000f00 */
.L_x_159:
[----:B-1----:R1:W2:Y:S02]  /*8770*/  SYNCS.PHASECHK.TRANS64.TRYWAIT P0, [R3+URZ+0x58], R12 ;  /* 0x0000580c030075a7 */ /* 0x0022a400080011ff */
[----:B--2---:R-:W-:Y:S05]  /*8780*/  @!P0 NANOSLEEP.SYNCS 0x989680 ;  /* 0x009896800000895d */ /* 0x004fea0003900000 */
[----:B------:R-:W2:Y:S02]  /*8790*/  @!P0 SYNCS.PHASECHK.TRANS64 P0, [R3+URZ+0x58], R12 ;  /* 0x0000580c030085a7 */ /* 0x000ea400080010ff */
[----:B--2---:R-:W-:Y:S05]  /*87a0*/  @!P0 BRA `(.L_x_159) ;  /* 0xfffffffc00f08947 */ /* 0x004fea000383ffff */
[----:B------:R-:W-:Y:S05]  /*87b0*/  BRA `(.L_x_160) ;  /* 0xffffffb800a87947 */ /* 0x000fea000383ffff */
.L_x_75:
[----:B-1----:R-:W-:Y:S07]  /*87c0*/  MOV R3, UR7 ;  /* 0x0000000700037c02 */ /* 0x002fee0008000f00 */
.L_x_161:
[----:B-1----:R1:W2:Y:S02]  /*87d0*/  SYNCS.PHASECHK.TRANS64.TRYWAIT P0, [R3+URZ+0x60], R12 ;  /* 0x0000600c030075a7 */ /* 0x0022a400080011ff */
[----:B--2---:R-:W-:Y:S05]  /*87e0*/  @!P0 NANOSLEEP.SYNCS 0x989680 ;  /* 0x009896800000895d */ /* 0x004fea0003900000 */
[----:B------:R-:W2:Y:S02]  /*87f0*/  @!P0 SYNCS.PHASECHK.TRANS64 P0, [R3+URZ+0x60], R12 ;  /* 0x0000600c030085a7 */ /* 0x000ea400080010ff */
[----:B--2---:R-:W-:Y:S05]  /*8800*/  @!P0 BRA `(.L_x_161) ;  /* 0xfffffffc00f08947 */ /* 0x004fea000383ffff */
[----:B------:R-:W-:Y:S05]  /*8810*/  BRA `(.L_x_162) ;  /* 0xffffffb800f07947 */ /* 0x000fea000383ffff */
.L_x_76:
[----:B------:R-:W-:Y:S07]  /*8820*/  MOV R3, UR7 ;  /* 0x0000000700037c02 */ /* 0x000fee0008000f00 */
.L_x_163:
[----:B-1----:R1:W2:Y:S02]  /*8830*/  SYNCS.PHASECHK.TRANS64.TRYWAIT P0, [R3+URZ+0x68], R12 ;  /* 0x0000680c030075a7 */ /* 0x0022a400080011ff */
[----:B--2---:R-:W-:Y:S05]  /*8840*/  @!P0 NANOSLEEP.SYNCS 0x989680 ;  /* 0x009896800000895d */ /* 0x004fea0003900000 */
[----:B------:R-:W2:Y:S02]  /*8850*/  @!P0 SYNCS.PHASECHK.TRANS64 P0, [R3+URZ+0x68], R12 ;  /* 0x0000680c030085a7 */ /* 0x000ea400080010ff */
[----:B--2---:R-:W-:Y:S05]  /*8860*/  @!P0 BRA `(.L_x_163) ;  /* 0xfffffffc00f08947 */ /* 0x004fea000383ffff */
[----:B------:R-:W-:Y:S05]  /*8870*/  BRA `(.L_x_164) ;  /* 0xffffffbc00787947 */ /* 0x000fea000383ffff */
.L_x_78:
[----:B------:R-:W-:-:S07]  /*8880*/  MOV R0, UR7 ;  /* 0x0000000700007c02 */ /* 0x000fce0008000f00 */
.L_x_165:
[----:B-1----:R1:W3:Y:S02]  /*8890*/  SYNCS.PHASECHK.TRANS64.TRYWAIT P0, [R0+URZ+0x50], R3 ;  /* 0x00005003000075a7 */ /* 0x0022e400080011ff */
[----:B---3--:R-:W-:Y:S05]  /*88a0*/  @!P0 NANOSLEEP.SYNCS 0x989680 ;  /* 0x009896800000895d */ /* 0x008fea0003900000 */
[----:B------:R-:W3:Y:S02]  /*88b0*/  @!P0 SYNCS.PHASECHK.TRANS64 P0, [R0+URZ+0x50], R3 ;  /* 0x00005003000085a7 */ /* 0x000ee400080010ff */
[----:B---3--:R-:W-:Y:S05]  /*88c0*/  @!P0 BRA `(.L_x_165) ;  /* 0xfffffffc00f08947 */ /* 0x008fea000383ffff */
[----:B------:R-:W-:Y:S05]  /*88d0*/  BRA `(.L_x_166) ;  /* 0xffffffbc00e87947 */ /* 0x000fea000383ffff */
.L_x_79:
[----:B-1----:R-:W-:-:S07]  /*88e0*/  MOV R0, UR7 ;  /* 0x0000000700007c02 */ /* 0x002fce0008000f00 */
.L_x_167:
[----:B-1----:R1:W3:Y:S02]  /*88f0*/  SYNCS.PHASECHK.TRANS64.TRYWAIT P0, [R0+URZ+0x58], R3 ;  /* 0x00005803000075a7 */ /* 0x0022e400080011ff */
[----:B---3--:R-:W-:Y:S05]  /*8900*/  @!P0 NANOSLEEP.SYNCS 0x989680 ;  /* 0x009896800000895d */ /* 0x008fea0003900000 */
[----:B------:R-:W3:Y:S02]  /*8910*/  @!P0 SYNCS.PHASECHK.TRANS64 P0, [R0+URZ+0x58], R3 ;  /* 0x00005803000085a7 */ /* 0x000ee400080010ff */
[----:B---3--:R-:W-:Y:S05]  /*8920*/  @!P0 BRA `(.L_x_167) ;  /* 0xfffffffc00f08947 */ /* 0x008fea000383ffff */
[----:B------:R-:W-:Y:S05]  /*8930*/  BRA `(.L_x_168) ;  /* 0xffffffbc00d87947 */ /* 0x000fea000383ffff */
.L_x_80:
[----:B-1----:R-:W-:-:S07]  /*8940*/  MOV R0, UR7 ;  /* 0x0000000700007c02 */ /* 0x002fce0008000f00 */
.L_x_169:
[----:B-1----:R1:W3:Y:S02]  /*8950*/  SYNCS.PHASECHK.TRANS64.TRYWAIT P0, [R0+URZ+0x60], R3 ;  /* 0x00006003000075a7 */ /* 0x0022e400080011ff */
[----:B---3--:R-:W-:Y:S05]  /*8960*/  @!P0 NANOSLEEP.SYNCS 0x989680 ;  /* 0x009896800000895d */ /* 0x008fea0003900000 */
[----:B------:R-:W3:Y:S02]  /*8970*/  @!P0 SYNCS.PHASECHK.TRANS64 P0, [R0+URZ+0x60], R3 ;  /* 0x00006003000085a7 */ /* 0x000ee400080010ff */
[----:B---3--:R-:W-:Y:S05]  /*8980*/  @!P0 BRA `(.L_x_169) ;  /* 0xfffffffc00f08947 */ /* 0x008fea000383ffff */
[----:B------:R-:W-:Y:S05]  /*8990*/  BRA `(.L_x_170) ;  /* 0xffffffbc00c87947 */ /* 0x000fea000383ffff */
.L_x_82:
[----:B--2---:R2:W4:Y:S02]  /*89a0*/  SYNCS.PHASECHK.TRANS64.TRYWAIT P0, [R0+URZ+0x80], R3 ;  /* 0x00008003000075a7 */ /* 0x00452400080011ff */
[----:B----4-:R-:W-:Y:S05]  /*89b0*/  @!P0 NANOSLEEP.SYNCS 0x989680 ;  /* 0x009896800000895d */ /* 0x010fea0003900000 */
[----:B------:R-:W4:Y:S02]  /*89c0*/  @!P0 SYNCS.PHASECHK.TRANS64 P0, [R0+URZ+0x80], R3 ;  /* 0x00008003000085a7 */ /* 0x000f2400080010ff */
[----:B----4-:R-:W-:Y:S05]  /*89d0*/  @!P0 BRA `(.L_x_82) ;  /* 0xfffffffc00f08947 */ /* 0x010fea000383ffff */
[----:B------:R-:W-:Y:S05]  /*89e0*/  BRA `(.L_x_171) ;  /* 0xffffffc000907947 */ /* 0x000fea000383ffff */
.L_x_93:
[----:B-1----:R-:W-:Y:S04]  /*89f0*/  MOV R0, UR48 ;  /* 0x0000003000007c02 */ /* 0x002fe80008000f00 */
[----:B------:R1:W3:Y:S03]  /*8a00*/  SYNCS.PHASECHK.TRANS64.TRYWAIT P1, [R0+URZ+0x30], R5 ;  /* 0x00003005000075a7 */ /* 0x0002e600080211ff */
[----:B---3--:R-:W-:Y:S05]  /*8a10*/  @!P1 NANOSLEEP.SYNCS 0x989680 ;  /* 0x009896800000995d */ /* 0x008fea0003900000 */
[----:B------:R-:W3:Y:S02]  /*8a20*/  @!P1 SYNCS.PHASECHK.TRANS64 P1, [R0+URZ+0x30], R5 ;  /* 0x00003005000095a7 */ /* 0x000ee400080210ff */
[----:B---3--:R-:W-:Y:S05]  /*8a30*/  @!P1 BRA `(.L_x_93) ;  /* 0xfffffffc00ec9947 */ /* 0x008fea000383ffff */
[----:B------:R-:W-:Y:S05]  /*8a40*/  BRA `(.L_x_92) ;  /* 0xffffffcc009c7947 */ /* 0x000fea000383ffff */
.L_x_95:
[----:B-1----:R1:W4:Y:S02]  /*8a50*/  SYNCS.PHASECHK.TRANS64.TRYWAIT P0, [R88+URZ+0xa0], R3 ;  /* 0x0000a003580075a7 */ /* 0x00232400080011ff */
[----:B----4-:R-:W-:Y:S05]  /*8a60*/  @!P0 NANOSLEEP.SYNCS 0x989680 ;  /* 0x009896800000895d */ /* 0x010fea0003900000 */
[----:B------:R-:W4:Y:S02]  /*8a70*/  @!P0 SYNCS.PHASECHK.TRANS64 P0, [R88+URZ+0xa0], R3 ;  /* 0x0000a003580085a7 */ /* 0x000f2400080010ff */
[----:B----4-:R-:W-:Y:S05]  /*8a80*/  @!P0 BRA `(.L_x_95) ;  /* 0xfffffffc00f08947 */ /* 0x010fea000383ffff */
[----:B------:R-:W-:Y:S05]  /*8a90*/  BRA `(.L_x_94) ;  /* 0xffffffcc00c47947 */ /* 0x000fea000383ffff */
.L_x_104:
[----:B-1----:R1:W2:Y:S02]  /*8aa0*/  SYNCS.PHASECHK.TRANS64.TRYWAIT P0, [R3+URZ+0x30], R0 ;  /* 0x00003000030075a7 */ /* 0x0022a400080011ff */
[----:B--2---:R-:W-:Y:S05]  /*8ab0*/  @!P0 NANOSLEEP.SYNCS 0x989680 ;  /* 0x009896800000895d */ /* 0x004fea0003900000 */
[----:B------:R-:W2:Y:S02]  /*8ac0*/  @!P0 SYNCS.PHASECHK.TRANS64 P0, [R3+URZ+0x30], R0 ;  /* 0x00003000030085a7 */ /* 0x000ea400080010ff */
[----:B--2---:R-:W-:Y:S05]  /*8ad0*/  @!P0 BRA `(.L_x_104) ;  /* 0xfffffffc00f08947 */ /* 0x004fea000383ffff */
[----:B------:R-:W-:Y:S05]  /*8ae0*/  BRA `(.L_x_103) ;  /* 0xffffffd400e07947 */ /* 0x000fea000383ffff */
.L_x_112:
[----:B-1----:R1:W2:Y:S02]  /*8af0*/  SYNCS.PHASECHK.TRANS64.TRYWAIT P0, [R92+URZ+0x30], R5 ;  /* 0x000030055c0075a7 */ /* 0x0022a400080011ff */
[----:B--2---:R-:W-:Y:S05]  /*8b00*/  @!P0 NANOSLEEP.SYNCS 0x989680 ;  /* 0x009896800000895d */ /* 0x004fea0003900000 */
[----:B------:R-:W2:Y:S02]  /*8b10*/  @!P0 SYNCS.PHASECHK.TRANS64 P0, [R92+URZ+0x30], R5 ;  /* 0x000030055c0085a7 */ /* 0x000ea400080010ff */
[----:B--2---:R-:W-:Y:S05]  /*8b20*/  @!P0 BRA `(.L_x_112) ;  /* 0xfffffffc00f08947 */ /* 0x004fea000383ffff */
[----:B------:R-:W-:Y:S05]  /*8b30*/  BRA `(.L_x_111) ;  /* 0xffffffe000207947 */ /* 0x000fea000383ffff */
.L_x_120:
[----:B-1----:R1:W2:Y:S02]  /*8b40*/  SYNCS.PHASECHK.TRANS64.TRYWAIT P0, [R92+URZ+0x30], R5 ;  /* 0x000030055c0075a7 */ /* 0x0022a400080011ff */
[----:B--2---:R-:W-:Y:S05]  /*8b50*/  @!P0 NANOSLEEP.SYNCS 0x989680 ;  /* 0x009896800000895d */ /* 0x004fea0003900000 */
[----:B------:R-:W2:Y:S02]  /*8b60*/  @!P0 SYNCS.PHASECHK.TRANS64 P0, [R92+URZ+0x30], R5 ;  /* 0x000030055c0085a7 */ /* 0x000ea400080010ff */
[----:B--2---:R-:W-:Y:S05]  /*8b70*/  @!P0 BRA `(.L_x_120) ;  /* 0xfffffffc00f08947 */ /* 0x004fea000383ffff */
[----:B------:R-:W-:Y:S05]  /*8b80*/  BRA `(.L_x_119) ;  /* 0xffffffe800607947 */ /* 0x000fea000383ffff */
        .weak           $__internal_0_$__cuda_sm10x_tcgen05_guardrail_trap_col_being_dealloced_not_returned_by_alloc
        .type           $__internal_0_$__cuda_sm10x_tcgen05_guardrail_trap_col_being_dealloced_not_returned_by_alloc,@function
        .size           $__internal_0_$__cuda_sm10x_tcgen05_guardrail_trap_col_being_dealloced_not_returned_by_alloc,($__internal_1_$__cuda_sm10x_tcgen05_guardrail_trap_phase_invalid_during_alloc - $__internal_0_$__cuda_sm10x_tcgen05_guardrail_trap_col_being_dealloced_not_returned_by_alloc)
$__internal_0_$__cuda_sm10x_tcgen05_guardrail_trap_col_being_dealloced_not_returned_by_alloc:
[----:B------:R-:W-:Y:S05]  /*8b90*/  BPT.TRAP 0x1 ;  /* 0x000000040000795c */ /* 0x000fea0000300000 */
[----:B------:R-:W-:-:S04]  /*8ba0*/  HFMA2 R3, -RZ, RZ, 0, 0 ;  /* 0x00000000ff037431 */ /* 0x000fc800000001ff */
[----:B------:R-:W-:Y:S05]  /*8bb0*/  RET.REL.NODEC R2 `(_ZN7cutlass13device_kernelINS_4gemm6kernel13GemmUniversalIN4cute5tupleIJiiiiEEENS1_10collective13CollectiveMmaINS1_35MainloopSm100TmaUmmaWarpSpecializedILi3ELi2ELi4ENS5_IJNS4_1CILi1EEESB_SB_EEEEENS5_IJNSA_ILi128EEENSA_ILi64EEENSA_ILi32EEEEEENS_10tfloat32_tENS5_IJlSB_lEEESI_SJ_NS4_8TiledMMAINS4_8MMA_AtomIJNS4_17SM100_MMA_TF32_SSISI_SI_fLi128ELi64ELNS4_4UMMA5MajorE0ELSO_0ELNSN_7ScaleInE0ELSP_0EEEEEENS4_6LayoutISC_NS5_IJNSA_ILi0EEEST_ST_EEEEENS5_IJNS4_10UnderscoreESW_SW_EEEEENS4_13SM90_TMA_LOADENS4_14ComposedLayoutINS4_7SwizzleILi3ELi4ELi3EEENS4_18smem_ptr_flag_bitsILi32EEENSS_INS5_IJNSA_ILi8EEESG_EEENS5_IJSG_SB_EEEEEEEvNS4_8identityESZ_S19_vS1A_EENS_8epilogue10collective18CollectiveEpilogueINS1C_23Sm100TmaWarpSpecializedILi4ELi2ELi16ELb1ELb0EEEJSH_NS5_IJNSS_ISE_SB_EENSS_INSA_ILi16EEESB_EEEEESI_SJ_SI_SJ_NS1C_6fusion15FusionCallbacksIS1G_NS1L_17LinearCombinationISI_fSI_fLNS_15FloatRoundStyleE2EEESH_S1K_JEEENS4_5SM1004TMEM4LOAD26SM100_TMEM_LOAD_32dp32b16xESZ_NS10_INS11_ILi2ELi4ELi3EEES14_NSS_INS5_IJS15_S1I_EEENS5_IJS1I_SB_EEEEEEENS4_39AutoVectorizingCopyWithAssumedAlignmentILi128EEENS4_14SM90_TMA_STOREES1Z_S21_S21_EEEvvEEEEvNT_6ParamsE) ;  /* 0xffffff7402107950 */ /* 0x000fea0003c3ffff */
        .weak           $__internal_1_$__cuda_sm10x_tcgen05_guardrail_trap_phase_invalid_during_alloc
        .type           $__internal_1_$__cuda_sm10x_tcgen05_guardrail_trap_phase_invalid_during_alloc,@function
        .size           $__internal_1_$__cuda_sm10x_tcgen05_guardrail_trap_phase_invalid_during_alloc,($__internal_2_$__cuda_sm10x_tcgen05_guardrail_trap_unallocated_columns_being_dealloced - $__internal_1_$__cuda_sm10x_tcgen05_guardrail_trap_phase_invalid_during_alloc)
$__internal_1_$__cuda_sm10x_tcgen05_guardrail_trap_phase_invalid_during_alloc:
[----:B------:R-:W-:Y:S05]  /*8bc0*/  BPT.TRAP 0x1 ;  /* 0x000000040000795c */ /* 0x000fea0000300000 */
[----:B------:R-:W-:-:S04]  /*8bd0*/  MOV R3, 0x0 ;  /* 0x0000000000037802 */ /* 0x000fc80000000f00 */
[----:B------:R-:W-:Y:S05]  /*8be0*/  RET.REL.NODEC R2 `(_ZN7cutlass13device_kernelINS_4gemm6kernel13GemmUniversalIN4cute5tupleIJiiiiEEENS1_10collective13CollectiveMmaINS1_35MainloopSm100TmaUmmaWarpSpecializedILi3ELi2ELi4ENS5_IJNS4_1CILi1EEESB_SB_EEEEENS5_IJNSA_ILi128EEENSA_ILi64EEENSA_ILi32EEEEEENS_10tfloat32_tENS5_IJlSB_lEEESI_SJ_NS4_8TiledMMAINS4_8MMA_AtomIJNS4_17SM100_MMA_TF32_SSISI_SI_fLi128ELi64ELNS4_4UMMA5MajorE0ELSO_0ELNSN_7ScaleInE0ELSP_0EEEEEENS4_6LayoutISC_NS5_IJNSA_ILi0EEEST_ST_EEEEENS5_IJNS4_10UnderscoreESW_SW_EEEEENS4_13SM90_TMA_LOADENS4_14ComposedLayoutINS4_7SwizzleILi3ELi4ELi3EEENS4_18smem_ptr_flag_bitsILi32EEENSS_INS5_IJNSA_ILi8EEESG_EEENS5_IJSG_SB_EEEEEEEvNS4_8identityESZ_S19_vS1A_EENS_8epilogue10collective18CollectiveEpilogueINS1C_23Sm100TmaWarpSpecializedILi4ELi2ELi16ELb1ELb0EEEJSH_NS5_IJNSS_ISE_SB_EENSS_INSA_ILi16EEESB_EEEEESI_SJ_SI_SJ_NS1C_6fusion15FusionCallbacksIS1G_NS1L_17LinearCombinationISI_fSI_fLNS_15FloatRoundStyleE2EEESH_S1K_JEEENS4_5SM1004TMEM4LOAD26SM100_TMEM_LOAD_32dp32b16xESZ_NS10_INS11_ILi2ELi4ELi3EEES14_NSS_INS5_IJS15_S1I_EEENS5_IJS1I_SB_EEEEEEENS4_39AutoVectorizingCopyWithAssumedAlignmentILi128EEENS4_14SM90_TMA_STOREES1Z_S21_S21_EEEvvEEEEvNT_6ParamsE) ;  /* 0xffffff7402047950 */ /* 0x000fea0003c3ffff */
        .weak           $__internal_2_$__cuda_sm10x_tcgen05_guardrail_trap_unallocated_columns_being_dealloced
        .type           $__internal_2_$__cuda_sm10x_tcgen05_guardrail_trap_unallocated_columns_being_dealloced,@function
        .size           $__internal_2_$__cuda_sm10x_tcgen05_guardrail_trap_unallocated_columns_being_dealloced,(.L_x_173 - $__internal_2_$__cuda_sm10x_tcgen05_guardrail_trap_unallocated_columns_being_dealloced)
$__internal_2_$__cuda_sm10x_tcgen05_guardrail_trap_unallocated_columns_being_dealloced:
[----:B------:R-:W-:Y:S05]  /*8bf0*/  BPT.TRAP 0x1 ;  /* 0x000000040000795c */ /* 0x000fea0000300000 */
[----:B------:R-:W-:-:S04]  /*8c00*/  HFMA2 R3, -RZ, RZ, 0, 0 ;  /* 0x00000000ff037431 */ /* 0x000fc800000001ff */
[----:B------:R-:W-:Y:S05]  /*8c10*/  RET.REL.NODEC R2 `(_ZN7cutlass13device_kernelINS_4gemm6kernel13GemmUniversalIN4cute5tupleIJiiiiEEENS1_10collective13CollectiveMmaINS1_35MainloopSm100TmaUmmaWarpSpecializedILi3ELi2ELi4ENS5_IJNS4_1CILi1EEESB_SB_EEEEENS5_IJNSA_ILi128EEENSA_ILi64EEENSA_ILi32EEEEEENS_10tfloat32_tENS5_IJlSB_lEEESI_SJ_NS4_8TiledMMAINS4_8MMA_AtomIJNS4_17SM100_MMA_TF32_SSISI_SI_fLi128ELi64ELNS4_4UMMA5MajorE0ELSO_0ELNSN_7ScaleInE0ELSP_0EEEEEENS4_6LayoutISC_NS5_IJNSA_ILi0EEEST_ST_EEEEENS5_IJNS4_10UnderscoreESW_SW_EEEEENS4_13SM90_TMA_LOADENS4_14ComposedLayoutINS4_7SwizzleILi3ELi4ELi3EEENS4_18smem_ptr_flag_bitsILi32EEENSS_INS5_IJNSA_ILi8EEESG_EEENS5_IJSG_SB_EEEEEEEvNS4_8identityESZ_S19_vS1A_EENS_8epilogue10collective18CollectiveEpilogueINS1C_23Sm100TmaWarpSpecializedILi4ELi2ELi16ELb1ELb0EEEJSH_NS5_IJNSS_ISE_SB_EENSS_INSA_ILi16EEESB_EEEEESI_SJ_SI_SJ_NS1C_6fusion15FusionCallbacksIS1G_NS1L_17LinearCombinationISI_fSI_fLNS_15FloatRoundStyleE2EEESH_S1K_JEEENS4_5SM1004TMEM4LOAD26SM100_TMEM_LOAD_32dp32b16xESZ_NS10_INS11_ILi2ELi4ELi3EEES14_NSS_INS5_IJS15_S1I_EEENS5_IJS1I_SB_EEEEEEENS4_39AutoVectorizingCopyWithAssumedAlignmentILi128EEENS4_14SM90_TMA_STOREES1Z_S21_S21_EEEvvEEEEvNT_6ParamsE) ;  /* 0xffffff7002f87950 */ /* 0x000fea0003c3ffff */
.L_x_172:
[----:B------:R-:W-:-:S00]  /*8c20*/  BRA `(.L_x_172) ;  /* 0xfffffffc00fc7947 */ /* 0x000fc0000383ffff */
[----:B------:R-:W-:-:S00]  /*8c30*/  NOP ;  /* 0x0000000000007918 */ /* 0x000fc00000000000 */
        /* <DEDUP_REMOVED lines=12> */
.L_x_173:


//--------------------- .nv.global.init           --------------------------
	.section	.nv.global.init,"aw",@progbits
.nv.global.init:
	.type		$str$27,@object
	.size		$str$27,($str$28 - $str$27)
$str$27:
        /*0000*/ 	.byte	0x28, 0x61, 0x64, 0x64, 0x72, 0x65, 0x73, 0x73, 0x20, 0x26, 0x20, 0x6d, 0x61, 0x73, 0x6b, 0x29
        /*0010*/ 	.byte	0x20, 0x3d, 0x3d, 0x20, 0x30, 0x00
	.type		$str$28,@object
	.size		$str$28,($str$26 - $str$28)
$str$28:
        /*0016*/ 	.byte	0x2f, 0x74, 0x6d, 0x70, 0x2f, 0x63, 0x75, 0x74, 0x6c, 0x61, 0x73, 0x73, 0x5f, 0x73, 0x77, 0x65
        /*0026*/ 	.byte	0x65, 0x70, 0x5f, 0x73, 0x72, 0x63, 0x2f, 0x69, 0x6e, 0x63, 0x6c, 0x75, 0x64, 0x65, 0x2f, 0x63
        /*0036*/ 	.byte	0x75, 0x74, 0x65, 0x2f, 0x70, 0x6f, 0x69, 0x6e, 0x74, 0x65, 0x72, 0x5f, 0x66, 0x6c, 0x61, 0x67
        /*0046*/ 	.byte	0x67, 0x65, 0x64, 0x2e, 0x68, 0x70, 0x70, 0x00
	.type		$str$26,@object
	.size		$str$26,($str$25 - $str$26)
$str$26:
        /*004e*/ 	.byte	0x2f, 0x74, 0x6d, 0x70, 0x2f, 0x63, 0x75, 0x74, 0x6c, 0x61, 0x73, 0x73, 0x5f, 0x73, 0x77, 0x65
        /*005e*/ 	.byte	0x65, 0x70, 0x5f, 0x73, 0x72, 0x63, 0x2f, 0x69, 0x6e, 0x63, 0x6c, 0x75, 0x64, 0x65, 0x2f, 0x63
        /*006e*/ 	.byte	0x75, 0x74, 0x65, 0x2f, 0x61, 0x74, 0x6f, 0x6d, 0x2f, 0x63, 0x6f, 0x70, 0x79, 0x5f, 0x74, 0x72
        /*007e*/ 	.byte	0x61, 0x69, 0x74, 0x73, 0x5f, 0x73, 0x6d, 0x31, 0x30, 0x30, 0x2e, 0x68, 0x70, 0x70, 0x00
	.type		$str$25,@object
	.size		$str$25,(__unnamed_1 - $str$25)
$str$25:
        /*008d*/ 	.byte	0x28, 0x28, 0x75, 0x69, 0x6e, 0x74, 0x33, 0x32, 0x5f, 0x74, 0x28, 0x74, 0x68, 0x72, 0x65, 0x61
        /*009d*/ 	.byte	0x64, 0x49, 0x64, 0x78, 0x2e, 0x78, 0x29, 0x20, 0x2f, 0x20, 0x33, 0x32, 0x29, 0x20, 0x25, 0x20
        /*00ad*/ 	.byte	0x34, 0x29, 0x20, 0x3d, 0x3d, 0x20, 0x28, 0x28, 0x28, 0x74, 0x6d, 0x65, 0x6d, 0x5f, 0x61, 0x64
        /*00bd*/ 	.byte	0x64, 0x72, 0x20, 0x3e, 0x3e, 0x20, 0x31, 0x36, 0x29, 0x20, 0x2f, 0x20, 0x33, 0x32, 0x29, 0x20
        /*00cd*/ 	.byte	0x25, 0x20, 0x34, 0x29, 0x00
	.type		__unnamed_1,@object
	.size		__unnamed_1,(__unnamed_2 - __unnamed_1)
__unnamed_1:
        /*00d2*/ 	.byte	0x61, 0x75, 0x74, 0x6f, 0x20, 0x63, 0x75, 0x74, 0x65, 0x3a, 0x3a, 0x61, 0x73, 0x5f, 0x70, 0x6f
        /* <DEDUP_REMOVED lines=24> */
        /*0262*/ 	.byte	0x32, 0x30, 0x34, 0x38, 0x3e, 0x3e, 0x3e, 0x3e, 0x5d, 0x00
	.type		__unnamed_2,@object
	.size		__unnamed_2,(.L_2 - __unnamed_2)
__unnamed_2:
        /* <DEDUP_REMOVED lines=42> */
        /*050c*/ 	.byte	0x3e, 0x5d, 0x00
.L_2:


//--------------------- .nv.shared._ZN7cutlass13device_kernelINS_4gemm6kernel13GemmUniversalIN4cute5tupleIJiiiiEEENS1_10collective13CollectiveMmaINS1_35MainloopSm100TmaUmmaWarpSpecializedILi3ELi2ELi4ENS5_IJNS4_1CILi1EEESB_SB_EEEEENS5_IJNSA_ILi128EEENSA_ILi64EEENSA_ILi32EEEEEENS_10tfloat32_tENS5_IJlSB_lEEESI_SJ_NS4_8TiledMMAINS4_8MMA_AtomIJNS4_17SM100_MMA_TF32_SSISI_SI_fLi128ELi64ELNS4_4UMMA5MajorE0ELSO_0ELNSN_7ScaleInE0ELSP_0EEEEEENS4_6LayoutISC_NS5_IJNSA_ILi0EEEST_ST_EEEEENS5_IJNS4_10UnderscoreESW_SW_EEEEENS4_13SM90_TMA_LOADENS4_14ComposedLayoutINS4_7SwizzleILi3ELi4ELi3EEENS4_18smem_ptr_flag_bitsILi32EEENSS_INS5_IJNSA_ILi8EEESG_EEENS5_IJSG_SB_EEEEEEEvNS4_8identityESZ_S19_vS1A_EENS_8epilogue10collective18CollectiveEpilogueINS1C_23Sm100TmaWarpSpecializedILi4ELi2ELi16ELb1ELb0EEEJSH_NS5_IJNSS_ISE_SB_EENSS_INSA_ILi16EEESB_EEEEESI_SJ_SI_SJ_NS1C_6fusion15FusionCallbacksIS1G_NS1L_17LinearCombinationISI_fSI_fLNS_15FloatRoundStyleE2EEESH_S1K_JEEENS4_5SM1004TMEM4LOAD26SM100_TMEM_LOAD_32dp32b16xESZ_NS10_INS11_ILi2ELi4ELi3EEES14_NSS_INS5_IJS15_S1I_EEENS5_IJS1I_SB_EEEEEEENS4_39AutoVectorizingCopyWithAssumedAlignmentILi128EEENS4_14SM90_TMA_STOREES1Z_S21_S21_EEEvvEEEEvNT_6ParamsE --------------------------
	.section	.nv.shared._ZN7cutlass13device_kernelINS_4gemm6kernel13GemmUniversalIN4cute5tupleIJiiiiEEENS1_10collective13CollectiveMmaINS1_35MainloopSm100TmaUmmaWarpSpecializedILi3ELi2ELi4ENS5_IJNS4_1CILi1EEESB_SB_EEEEENS5_IJNSA_ILi128EEENSA_ILi64EEENSA_ILi32EEEEEENS_10tfloat32_tENS5_IJlSB_lEEESI_SJ_NS4_8TiledMMAINS4_8MMA_AtomIJNS4_17SM100_MMA_TF32_SSISI_SI_fLi128ELi64ELNS4_4UMMA5MajorE0ELSO_0ELNSN_7ScaleInE0ELSP_0EEEEEENS4_6LayoutISC_NS5_IJNSA_ILi0EEEST_ST_EEEEENS5_IJNS4_10UnderscoreESW_SW_EEEEENS4_13SM90_TMA_LOADENS4_14ComposedLayoutINS4_7SwizzleILi3ELi4ELi3EEENS4_18smem_ptr_flag_bitsILi32EEENSS_INS5_IJNSA_ILi8EEESG_EEENS5_IJSG_SB_EEEEEEEvNS4_8identityESZ_S19_vS1A_EENS_8epilogue10collective18CollectiveEpilogueINS1C_23Sm100TmaWarpSpecializedILi4ELi2ELi16ELb1ELb0EEEJSH_NS5_IJNSS_ISE_SB_EENSS_INSA_ILi16EEESB_EEEEESI_SJ_SI_SJ_NS1C_6fusion15FusionCallbacksIS1G_NS1L_17LinearCombinationISI_fSI_fLNS_15FloatRoundStyleE2EEESH_S1K_JEEENS4_5SM1004TMEM4LOAD26SM100_TMEM_LOAD_32dp32b16xESZ_NS10_INS11_ILi2ELi4ELi3EEES14_NSS_INS5_IJS15_S1I_EEENS5_IJS1I_SB_EEEEEEENS4_39AutoVectorizingCopyWithAssumedAlignmentILi128EEENS4_14SM90_TMA_STOREES1Z_S21_S21_EEEvvEEEEvNT_6ParamsE,"aw",@nobits
	.sectionflags	@""
	.align	16
	.zero		1024


//--------------------- .nv.shared.reserved.0     --------------------------
	.section	.nv.shared.reserved.0,"aw",@nobits
	.weak		__nv_reservedSMEM_offset_0_alias
	.size		__nv_reservedSMEM_offset_0_alias, 0, 64
	.other		__nv_reservedSMEM_offset_0_alias,@"STO_CUDA_RESERVED_SHARED STV_DEFAULT"
__nv_reservedSMEM_offset_0_alias:
	.zero		0
.nv.shared.reserved.0:
	.zero		64
	.weak		__nv_reservedSMEM_tcgen05_partition
	.type		__nv_reservedSMEM_tcgen05_partition,@object
	.size		__nv_reservedSMEM_tcgen05_partition,(.L_0 - __nv_reservedSMEM_tcgen05_partition)
__nv_reservedSMEM_tcgen05_partition:
	.zero		32
.L_0:


//--------------------- .nv.global                --------------------------
	.section	.nv.global,"aw",@nobits
.nv.global:
	.type		_ZN39_INTERNAL_c031966c_4_k_cu_d052666f_96174cute1_E,@object
	.size		_ZN39_INTERNAL_c031966c_4_k_cu_d052666f_96174cute1_E,(_ZN39_INTERNAL_c031966c_4_k_cu_d052666f_96174cuda3std3__45__cpo6cbeginE - _ZN39_INTERNAL_c031966c_4_k_cu_d052666f_96174cute1_E)
_ZN39_INTERNAL_c031966c_4_k_cu_d052666f_96174cute1_E:
	.zero		1
	.type		_ZN39_INTERNAL_c031966c_4_k_cu_d052666f_96174cuda3std3__45__cpo6cbeginE,@object
	.size		_ZN39_INTERNAL_c031966c_4_k_cu_d052666f_96174cuda3std3__45__cpo6cbeginE,(_ZN39_INTERNAL_c031966c_4_k_cu_d052666f_96174cuda3std3__48in_placeE - _ZN39_INTERNAL_c031966c_4_k_cu_d052666f_96174cuda3std3__45__cpo6cbeginE)
_ZN39_INTERNAL_c031966c_4_k_cu_d052666f_96174cuda3std3__45__cpo6cbeginE:
	.zero		1
	.type		_ZN39_INTERNAL_c031966c_4_k_cu_d052666f_96174cuda3std3__48in_placeE,@object
	.size		_ZN39_INTERNAL_c031966c_4_k_cu_d052666f_96174cuda3std3__48in_placeE,(_ZN39_INTERNAL_c031966c_4_k_cu_d052666f_96174cuda3std6ranges3__45__cpo9iter_moveE - _ZN39_INTERNAL_c031966c_4_k_cu_d052666f_96174cuda3std3__48in_placeE)
_ZN39_INTERNAL_c031966c_4_k_cu_d052666f_96174cuda3std3__48in_placeE:
	.zero		1
	.type		_ZN39_INTERNAL_c031966c_4_k_cu_d052666f_96174cuda3std6ranges3__45__cpo9iter_moveE,@object
	.size		_ZN39_INTERNAL_c031966c_4_k_cu_d052666f_96174cuda3std6ranges3__45__cpo9iter_moveE,(_ZN39_INTERNAL_c031966c_4_k_cu_d052666f_96174cuda3std3__45__cpo5beginE - _ZN39_INTERNAL_c031966c_4_k_cu_d052666f_96174cuda3std6ranges3__45__cpo9iter_moveE)
_ZN39_INTERNAL_c031966c_4_k_cu_d052666f_96174cuda3std6ranges3__45__cpo9iter_moveE:
	.zero		1
	.type		_ZN39_INTERNAL_c031966c_4_k_cu_d052666f_96174cuda3std3__45__cpo5beginE,@object
	.size		_ZN39_INTERNAL_c031966c_4_k_cu_d052666f_96174cuda3std3__45__cpo5beginE,(_ZN39_INTERNAL_c031966c_4_k_cu_d052666f_96174cuda3std3__441_GLOBAL__N__c031966c_4_k_cu_d052666f_96176ignoreE - _ZN39_INTERNAL_c031966c_4_k_cu_d052666f_96174cuda3std3__45__cpo5beginE)
_ZN39_INTERNAL_c031966c_4_k_cu_d052666f_96174cuda3std3__45__cpo5beginE:
	.zero		1
	.type		_ZN39_INTERNAL_c031966c_4_k_cu_d052666f_96174cuda3std3__441_GLOBAL__N__c031966c_4_k_cu_d052666f_96176ignoreE,@object
	.size		_ZN39_INTERNAL_c031966c_4_k_cu_d052666f_96174cuda3std3__441_GLOBAL__N__c031966c_4_k_cu_d052666f_96176ignoreE,(_ZN39_INTERNAL_c031966c_4_k_cu_d052666f_96174cute7productE - _ZN39_INTERNAL_c031966c_4_k_cu_d052666f_96174cuda3std3__441_GLOBAL__N__c031966c_4_k_cu_d052666f_96176ignoreE)
_ZN39_INTERNAL_c031966c_4_k_cu_d052666f_96174cuda3std3__441_GLOBAL__N__c031966c_4_k_cu_d052666f_96176ignoreE:
	.zero		1
	.type		_ZN39_INTERNAL_c031966c_4_k_cu_d052666f_96174cute7productE,@object
	.size		_ZN39_INTERNAL_c031966c_4_k_cu_d052666f_96174cute7productE,(_ZN39_INTERNAL_c031966c_4_k_cu_d052666f_96174cuda3std3__45__cpo3endE - _ZN39_INTERNAL_c031966c_4_k_cu_d052666f_96174cute7productE)
_ZN39_INTERNAL_c031966c_4_k_cu_d052666f_96174cute7productE:
	.zero		1
	.type		_ZN39_INTERNAL_c031966c_4_k_cu_d052666f_96174cuda3std3__45__cpo3endE,@object
	.size		_ZN39_INTERNAL_c031966c_4_k_cu_d052666f_96174cuda3std3__45__cpo3endE,(_ZN39_INTERNAL_c031966c_4_k_cu_d052666f_96174cuda3std3__419piecewise_constructE - _ZN39_INTERNAL_c031966c_4_k_cu_d052666f_96174cuda3std3__45__cpo3endE)
_ZN39_INTERNAL_c031966c_4_k_cu_d052666f_96174cuda3std3__45__cpo3endE:
	.zero		1
	.type		_ZN39_INTERNAL_c031966c_4_k_cu_d052666f_96174cuda3std3__419piecewise_constructE,@object
	.size		_ZN39_INTERNAL_c031966c_4_k_cu_d052666f_96174cuda3std3__419piecewise_constructE,(_ZN39_INTERNAL_c031966c_4_k_cu_d052666f_96174cuda3std3__45__cpo4cendE - _ZN39_INTERNAL_c031966c_4_k_cu_d052666f_96174cuda3std3__419piecewise_constructE)
_ZN39_INTERNAL_c031966c_4_k_cu_d052666f_96174cuda3std3__419piecewise_constructE:
	.zero		1
	.type		_ZN39_INTERNAL_c031966c_4_k_cu_d052666f_96174cuda3std3__45__cpo4cendE,@object
	.size		_ZN39_INTERNAL_c031966c_4_k_cu_d052666f_96174cuda3std3__45__cpo4cendE,(_ZN39_INTERNAL_c031966c_4_k_cu_d052666f_96174cuda3std6ranges3__45__cpo4swapE - _ZN39_INTERNAL_c031966c_4_k_cu_d052666f_96174cuda3std3__45__cpo4cendE)
_ZN39_INTERNAL_c031966c_4_k_cu_d052666f_96174cuda3std3__45__cpo4cendE:
	.zero		1
	.type		_ZN39_INTERNAL_c031966c_4_k_cu_d052666f_96174cuda3std6ranges3__45__cpo4swapE,@object
	.size		_ZN39_INTERNAL_c031966c_4_k_cu_d052666f_96174cuda3std6ranges3__45__cpo4swapE,(.L_10 - _ZN39_INTERNAL_c031966c_4_k_cu_d052666f_96174cuda3std6ranges3__45__cpo4swapE)
_ZN39_INTERNAL_c031966c_4_k_cu_d052666f_96174cuda3std6ranges3__45__cpo4swapE:
	.zero		1
.L_10:


//--------------------- .nv.constant0._ZN7cutlass13device_kernelINS_4gemm6kernel13GemmUniversalIN4cute5tupleIJiiiiEEENS1_10collective13CollectiveMmaINS1_35MainloopSm100TmaUmmaWarpSpecializedILi3ELi2ELi4ENS5_IJNS4_1CILi1EEESB_SB_EEEEENS5_IJNSA_ILi128EEENSA_ILi64EEENSA_ILi32EEEEEENS_10tfloat32_tENS5_IJlSB_lEEESI_SJ_NS4_8TiledMMAINS4_8MMA_AtomIJNS4_17SM100_MMA_TF32_SSISI_SI_fLi128ELi64ELNS4_4UMMA5MajorE0ELSO_0ELNSN_7ScaleInE0ELSP_0EEEEEENS4_6LayoutISC_NS5_IJNSA_ILi0EEEST_ST_EEEEENS5_IJNS4_10UnderscoreESW_SW_EEEEENS4_13SM90_TMA_LOADENS4_14ComposedLayoutINS4_7SwizzleILi3ELi4ELi3EEENS4_18smem_ptr_flag_bitsILi32EEENSS_INS5_IJNSA_ILi8EEESG_EEENS5_IJSG_SB_EEEEEEEvNS4_8identityESZ_S19_vS1A_EENS_8epilogue10collective18CollectiveEpilogueINS1C_23Sm100TmaWarpSpecializedILi4ELi2ELi16ELb1ELb0EEEJSH_NS5_IJNSS_ISE_SB_EENSS_INSA_ILi16EEESB_EEEEESI_SJ_SI_SJ_NS1C_6fusion15FusionCallbacksIS1G_NS1L_17LinearCombinationISI_fSI_fLNS_15FloatRoundStyleE2EEESH_S1K_JEEENS4_5SM1004TMEM4LOAD26SM100_TMEM_LOAD_32dp32b16xESZ_NS10_INS11_ILi2ELi4ELi3EEES14_NSS_INS5_IJS15_S1I_EEENS5_IJS1I_SB_EEEEEEENS4_39AutoVectorizingCopyWithAssumedAlignmentILi128EEENS4_14SM90_TMA_STOREES1Z_S21_S21_EEEvvEEEEvNT_6ParamsE --------------------------
	.section	.nv.constant0._ZN7cutlass13device_kernelINS_4gemm6kernel13GemmUniversalIN4cute5tupleIJiiiiEEENS1_10collective13CollectiveMmaINS1_35MainloopSm100TmaUmmaWarpSpecializedILi3ELi2ELi4ENS5_IJNS4_1CILi1EEESB_SB_EEEEENS5_IJNSA_ILi128EEENSA_ILi64EEENSA_ILi32EEEEEENS_10tfloat32_tENS5_IJlSB_lEEESI_SJ_NS4_8TiledMMAINS4_8MMA_AtomIJNS4_17SM100_MMA_TF32_SSISI_SI_fLi128ELi64ELNS4_4UMMA5MajorE0ELSO_0ELNSN_7ScaleInE0ELSP_0EEEEEENS4_6LayoutISC_NS5_IJNSA_ILi0EEEST_ST_EEEEENS5_IJNS4_10UnderscoreESW_SW_EEEEENS4_13SM90_TMA_LOADENS4_14ComposedLayoutINS4_7SwizzleILi3ELi4ELi3EEENS4_18smem_ptr_flag_bitsILi32EEENSS_INS5_IJNSA_ILi8EEESG_EEENS5_IJSG_SB_EEEEEEEvNS4_8identityESZ_S19_vS1A_EENS_8epilogue10collective18CollectiveEpilogueINS1C_23Sm100TmaWarpSpecializedILi4ELi2ELi16ELb1ELb0EEEJSH_NS5_IJNSS_ISE_SB_EENSS_INSA_ILi16EEESB_EEEEESI_SJ_SI_SJ_NS1C_6fusion15FusionCallbacksIS1G_NS1L_17LinearCombinationISI_fSI_fLNS_15FloatRoundStyleE2EEESH_S1K_JEEENS4_5SM1004TMEM4LOAD26SM100_TMEM_LOAD_32dp32b16xESZ_NS10_INS11_ILi2ELi4ELi3EEES14_NSS_INS5_IJS15_S1I_EEENS5_IJS1I_SB_EEEEEEENS4_39AutoVectorizingCopyWithAssumedAlignmentILi128EEENS4_14SM90_TMA_STOREES1Z_S21_S21_EEEvvEEEEvNT_6ParamsE,"a",@progbits
	.sectionflags	@""
	.align	4
.nv.constant0._ZN7cutlass13device_kernelINS_4gemm6kernel13GemmUniversalIN4cute5tupleIJiiiiEEENS1_10collective13CollectiveMmaINS1_35MainloopSm100TmaUmmaWarpSpecializedILi3ELi2ELi4ENS5_IJNS4_1CILi1EEESB_SB_EEEEENS5_IJNSA_ILi128EEENSA_ILi64EEENSA_ILi32EEEEEENS_10tfloat32_tENS5_IJlSB_lEEESI_SJ_NS4_8TiledMMAINS4_8MMA_AtomIJNS4_17SM100_MMA_TF32_SSISI_SI_fLi128ELi64ELNS4_4UMMA5MajorE0ELSO_0ELNSN_7ScaleInE0ELSP_0EEEEEENS4_6LayoutISC_NS5_IJNSA_ILi0EEEST_ST_EEEEENS5_IJNS4_10UnderscoreESW_SW_EEEEENS4_13SM90_TMA_LOADENS4_14ComposedLayoutINS4_7SwizzleILi3ELi4ELi3EEENS4_18smem_ptr_flag_bitsILi32EEENSS_INS5_IJNSA_ILi8EEESG_EEENS5_IJSG_SB_EEEEEEEvNS4_8identityESZ_S19_vS1A_EENS_8epilogue10collective18CollectiveEpilogueINS1C_23Sm100TmaWarpSpecializedILi4ELi2ELi16ELb1ELb0EEEJSH_NS5_IJNSS_ISE_SB_EENSS_INSA_ILi16EEESB_EEEEESI_SJ_SI_SJ_NS1C_6fusion15FusionCallbacksIS1G_NS1L_17LinearCombinationISI_fSI_fLNS_15FloatRoundStyleE2EEESH_S1K_JEEENS4_5SM1004TMEM4LOAD26SM100_TMEM_LOAD_32dp32b16xESZ_NS10_INS11_ILi2ELi4ELi3EEES14_NSS_INS5_IJS15_S1I_EEENS5_IJS1I_SB_EEEEEEENS4_39AutoVectorizingCopyWithAssumedAlignmentILi128EEENS4_14SM90_TMA_STOREES1Z_S21_S21_EEEvvEEEEvNT_6ParamsE:
	.zero		2944


//--------------------- SYMBOLS --------------------------

	.type		.nv.reservedSmem.offset0,@object
	.size		.nv.reservedSmem.offset0,0x4
	.type		.nv.reservedSmem.cap,@object
	.size		.nv.reservedSmem.cap,0x4
	.type		__assertfail,@function
